	.target	sm_90a

	.elftype	@"ET_EXEC"


//--------------------- .note.nv.tkinfo           --------------------------
	.section	.note.nv.tkinfo,"",@"SHT_NOTE"
	.sectionflags	@"SHF_NOTE_NV_TKINFO"
	.tkinfo
        /*0018*/ 	.word	0x00000002
        /*0030*/ 	.string	""
        /*0030*/ 	.string	"ptxas"
        /*0030*/ 	.string	"Cuda compilation tools, release 13.0, V13.0.88"
        /*0030*/ 	.string	"Build cuda_13.0.r13.0/compiler.36424714_0"
        /*0030*/ 	.string	"-arch sm_90a -m 64 "



//--------------------- .note.nv.cuinfo           --------------------------
	.section	.note.nv.cuinfo,"",@"SHT_NOTE"
	.sectionflags	@"SHF_NOTE_NV_CUINFO"
        /*0018*/ 	.short	0x0002
        /*001a*/ 	.short	0x005a
        /*001c*/ 	.short	0x0082
	.zero		2


//--------------------- .nv.info                  --------------------------
	.section	.nv.info,"",@"SHT_CUDA_INFO"
	.align	4


	//----- nvinfo : EIATTR_REGCOUNT
	.align		4
        /*0000*/ 	.byte	0x04, 0x2f
        /*0002*/ 	.short	(.L_15 - .L_14)
	.align		4
.L_14:
        /*0004*/ 	.word	index@(_ZN7cutlass13device_kernelINS_4gemm6kernel13GemmUniversalIN4cute5tupleIJiiiiEEENS1_10collective13CollectiveMmaINS1_34MainloopSm90TmaGmmaWarpSpecializedILi5ENS5_IJNS4_1CILi2EEENSA_ILi1EEESC_EEENS1_35KernelTmaWarpSpecializedCooperativeEEENS5_IJNSA_ILi256EEENSA_ILi64EEENSA_ILi32EEEEEENS_10tfloat32_tENS5_IJlSC_lEEESK_SL_NS4_8TiledMMAINS4_8MMA_AtomIJNS4_4SM904GMMA29MMA_64x64x8_F32TF32TF32_SS_TNILNSP_7ScaleInE1ELSR_1EEEEEENS4_6LayoutISD_NS5_IJSC_NSA_ILi0EEESV_EEEEENS5_IJNS4_10UnderscoreESY_SY_EEEEENS4_13SM90_TMA_LOADENS4_14ComposedLayoutINS4_7SwizzleILi3ELi4ELi3EEENS4_18smem_ptr_flag_bitsILi32EEENSU_INS5_IJNSA_ILi8EEESI_EEENS5_IJSI_SC_EEEEEEEvNS4_8identityENS4_23SM90_TMA_LOAD_MULTICASTES1B_vS1C_EENS_8epilogue10collective6detail29Sm90TmaWarpSpecializedAdapterINS1G_15DefaultEpilogueISK_SL_SL_NS1F_6thread17LinearCombinationISK_Li1EffLNS1K_9ScaleType4KindE0ELNS_15FloatRoundStyleE2ESK_EENS1_15EpilogueDefaultEEEEEvvEEEEvNT_6ParamsE)
        /*0008*/ 	.word	0x000000a8


	//----- nvinfo : EIATTR_FRAME_SIZE
	.align		4
.L_15:
        /*000c*/ 	.byte	0x04, 0x11
        /*000e*/ 	.short	(.L_17 - .L_16)
	.align		4
.L_16:
        /*0010*/ 	.word	index@(_ZN7cutlass13device_kernelINS_4gemm6kernel13GemmUniversalIN4cute5tupleIJiiiiEEENS1_10collective13CollectiveMmaINS1_34MainloopSm90TmaGmmaWarpSpecializedILi5ENS5_IJNS4_1CILi2EEENSA_ILi1EEESC_EEENS1_35KernelTmaWarpSpecializedCooperativeEEENS5_IJNSA_ILi256EEENSA_ILi64EEENSA_ILi32EEEEEENS_10tfloat32_tENS5_IJlSC_lEEESK_SL_NS4_8TiledMMAINS4_8MMA_AtomIJNS4_4SM904GMMA29MMA_64x64x8_F32TF32TF32_SS_TNILNSP_7ScaleInE1ELSR_1EEEEEENS4_6LayoutISD_NS5_IJSC_NSA_ILi0EEESV_EEEEENS5_IJNS4_10UnderscoreESY_SY_EEEEENS4_13SM90_TMA_LOADENS4_14ComposedLayoutINS4_7SwizzleILi3ELi4ELi3EEENS4_18smem_ptr_flag_bitsILi32EEENSU_INS5_IJNSA_ILi8EEESI_EEENS5_IJSI_SC_EEEEEEEvNS4_8identityENS4_23SM90_TMA_LOAD_MULTICASTES1B_vS1C_EENS_8epilogue10collective6detail29Sm90TmaWarpSpecializedAdapterINS1G_15DefaultEpilogueISK_SL_SL_NS1F_6thread17LinearCombinationISK_Li1EffLNS1K_9ScaleType4KindE0ELNS_15FloatRoundStyleE2ESK_EENS1_15EpilogueDefaultEEEEEvvEEEEvNT_6ParamsE)
        /*0014*/ 	.word	0x00000000


	//----- nvinfo : EIATTR_MIN_STACK_SIZE
	.align		4
.L_17:
        /*0018*/ 	.byte	0x04, 0x12
        /*001a*/ 	.short	(.L_19 - .L_18)
	.align		4
.L_18:
        /*001c*/ 	.word	index@(_ZN7cutlass13device_kernelINS_4gemm6kernel13GemmUniversalIN4cute5tupleIJiiiiEEENS1_10collective13CollectiveMmaINS1_34MainloopSm90TmaGmmaWarpSpecializedILi5ENS5_IJNS4_1CILi2EEENSA_ILi1EEESC_EEENS1_35KernelTmaWarpSpecializedCooperativeEEENS5_IJNSA_ILi256EEENSA_ILi64EEENSA_ILi32EEEEEENS_10tfloat32_tENS5_IJlSC_lEEESK_SL_NS4_8TiledMMAINS4_8MMA_AtomIJNS4_4SM904GMMA29MMA_64x64x8_F32TF32TF32_SS_TNILNSP_7ScaleInE1ELSR_1EEEEEENS4_6LayoutISD_NS5_IJSC_NSA_ILi0EEESV_EEEEENS5_IJNS4_10UnderscoreESY_SY_EEEEENS4_13SM90_TMA_LOADENS4_14ComposedLayoutINS4_7SwizzleILi3ELi4ELi3EEENS4_18smem_ptr_flag_bitsILi32EEENSU_INS5_IJNSA_ILi8EEESI_EEENS5_IJSI_SC_EEEEEEEvNS4_8identityENS4_23SM90_TMA_LOAD_MULTICASTES1B_vS1C_EENS_8epilogue10collective6detail29Sm90TmaWarpSpecializedAdapterINS1G_15DefaultEpilogueISK_SL_SL_NS1F_6thread17LinearCombinationISK_Li1EffLNS1K_9ScaleType4KindE0ELNS_15FloatRoundStyleE2ESK_EENS1_15EpilogueDefaultEEEEEvvEEEEvNT_6ParamsE)
        /*0020*/ 	.word	0x00000000
.L_19:


//--------------------- .nv.compat                --------------------------
	.section	.nv.compat,"",@"SHT_CUDA_COMPAT_INFO"
	.align	4
        /*0000*/ 	.byte	0x02, 0x09, 0x01, 0x00, 0x02, 0x02, 0x04, 0x00, 0x02, 0x05, 0x05, 0x00, 0x03, 0x07, 0x01, 0x01
        /*0010*/ 	.byte	0x02, 0x03, 0x01, 0x00, 0x02, 0x06, 0x01, 0x00, 0x04, 0x0b, 0x08, 0x00, 0x00, 0x00, 0x00, 0x00
        /*0020*/ 	.byte	0x00, 0x00, 0x00, 0x00


//--------------------- .nv.info._ZN7cutlass13device_kernelINS_4gemm6kernel13GemmUniversalIN4cute5tupleIJiiiiEEENS1_10collective13CollectiveMmaINS1_34MainloopSm90TmaGmmaWarpSpecializedILi5ENS5_IJNS4_1CILi2EEENSA_ILi1EEESC_EEENS1_35KernelTmaWarpSpecializedCooperativeEEENS5_IJNSA_ILi256EEENSA_ILi64EEENSA_ILi32EEEEEENS_10tfloat32_tENS5_IJlSC_lEEESK_SL_NS4_8TiledMMAINS4_8MMA_AtomIJNS4_4SM904GMMA29MMA_64x64x8_F32TF32TF32_SS_TNILNSP_7ScaleInE1ELSR_1EEEEEENS4_6LayoutISD_NS5_IJSC_NSA_ILi0EEESV_EEEEENS5_IJNS4_10UnderscoreESY_SY_EEEEENS4_13SM90_TMA_LOADENS4_14ComposedLayoutINS4_7SwizzleILi3ELi4ELi3EEENS4_18smem_ptr_flag_bitsILi32EEENSU_INS5_IJNSA_ILi8EEESI_EEENS5_IJSI_SC_EEEEEEEvNS4_8identityENS4_23SM90_TMA_LOAD_MULTICASTES1B_vS1C_EENS_8epilogue10collective6detail29Sm90TmaWarpSpecializedAdapterINS1G_15DefaultEpilogueISK_SL_SL_NS1F_6thread17LinearCombinationISK_Li1EffLNS1K_9ScaleType4KindE0ELNS_15FloatRoundStyleE2ESK_EENS1_15EpilogueDefaultEEEEEvvEEEEvNT_6ParamsE --------------------------
	.section	.nv.info._ZN7cutlass13device_kernelINS_4gemm6kernel13GemmUniversalIN4cute5tupleIJiiiiEEENS1_10collective13CollectiveMmaINS1_34MainloopSm90TmaGmmaWarpSpecializedILi5ENS5_IJNS4_1CILi2EEENSA_ILi1EEESC_EEENS1_35KernelTmaWarpSpecializedCooperativeEEENS5_IJNSA_ILi256EEENSA_ILi64EEENSA_ILi32EEEEEENS_10tfloat32_tENS5_IJlSC_lEEESK_SL_NS4_8TiledMMAINS4_8MMA_AtomIJNS4_4SM904GMMA29MMA_64x64x8_F32TF32TF32_SS_TNILNSP_7ScaleInE1ELSR_1EEEEEENS4_6LayoutISD_NS5_IJSC_NSA_ILi0EEESV_EEEEENS5_IJNS4_10UnderscoreESY_SY_EEEEENS4_13SM90_TMA_LOADENS4_14ComposedLayoutINS4_7SwizzleILi3ELi4ELi3EEENS4_18smem_ptr_flag_bitsILi32EEENSU_INS5_IJNSA_ILi8EEESI_EEENS5_IJSI_SC_EEEEEEEvNS4_8identityENS4_23SM90_TMA_LOAD_MULTICASTES1B_vS1C_EENS_8epilogue10collective6detail29Sm90TmaWarpSpecializedAdapterINS1G_15DefaultEpilogueISK_SL_SL_NS1F_6thread17LinearCombinationISK_Li1EffLNS1K_9ScaleType4KindE0ELNS_15FloatRoundStyleE2ESK_EENS1_15EpilogueDefaultEEEEEvvEEEEvNT_6ParamsE,"",@"SHT_CUDA_INFO"
	.sectionflags	@""
	.align	4


	//----- nvinfo : EIATTR_CUDA_API_VERSION
	.align		4
        /*0000*/ 	.byte	0x04, 0x37
        /*0002*/ 	.short	(.L_21 - .L_20)
.L_20:
        /*0004*/ 	.word	0x00000082


	//----- nvinfo : EIATTR_KPARAM_INFO
	.align		4
.L_21:
        /*0008*/ 	.byte	0x04, 0x17
        /*000a*/ 	.short	(.L_23 - .L_22)
.L_22:
        /*000c*/ 	.word	0x00000000
        /*0010*/ 	.short	0x0000
        /*0012*/ 	.short	0x0070
        /*0014*/ 	.byte	0x00, 0xf0, 0x01, 0x10


	//----- nvinfo : EIATTR_SPARSE_MMA_MASK
	.align		4
.L_23:
        /*0018*/ 	.byte	0x03, 0x50
        /*001a*/ 	.short	0x0000


	//----- nvinfo : EIATTR_MAXREG_COUNT
	.align		4
        /*001c*/ 	.byte	0x03, 0x1b
        /*001e*/ 	.short	0x00a8


	//----- nvinfo : EIATTR_NUM_BARRIERS
	.align		4
        /*0020*/ 	.byte	0x02, 0x4c
        /*0022*/ 	.byte	0x01
	.zero		1


	//----- nvinfo : EIATTR_EXTERNS
	.align		4
        /*0024*/ 	.byte	0x04, 0x0f
        /*0026*/ 	.short	(.L_25 - .L_24)


	//   ....[0]....
	.align		4
.L_24:
        /*0028*/ 	.word	index@(__assertfail)


	//----- nvinfo : EIATTR_MERCURY_ISA_VERSION
	.align		4
.L_25:
        /*002c*/ 	.byte	0x03, 0x5f
        /*002e*/ 	.short	0x0101


	//----- nvinfo : EIATTR_INT_WARP_WIDE_INSTR_OFFSETS
	.align		4
        /*0030*/ 	.byte	0x04, 0x31
        /*0032*/ 	.short	(.L_27 - .L_26)


	//   ....[0]....
.L_26:
        /*0034*/ 	.word	0x000004a0


	//   ....[1]....
        /*0038*/ 	.word	0x000004d0


	//   ....[2]....
        /*003c*/ 	.word	0x00000690


	//----- nvinfo : EIATTR_COOP_GROUP_MASK_REGIDS
	.align		4
.L_27:
        /*0040*/ 	.byte	0x04, 0x29
        /*0042*/ 	.short	(.L_29 - .L_28)


	//   ....[0]....
.L_28:
        /*0044*/ 	.word	0xffffffff


	//   ....[1]....
        /*0048*/ 	.word	0xffffffff


	//   ....[2]....
        /*004c*/ 	.word	0xffffffff


	//   ....[3]....
        /*0050*/ 	.word	0xffffffff


	//   ....[4]....
        /*0054*/ 	.word	0xffffffff


	//   ....[5]....
        /*0058*/ 	.word	0xffffffff


	//----- nvinfo : EIATTR_COOP_GROUP_INSTR_OFFSETS
	.align		4
.L_29:
        /*005c*/ 	.byte	0x04, 0x28
        /*005e*/ 	.short	(.L_31 - .L_30)


	//   ....[0]....
.L_30:
        /*0060*/ 	.word	0x00000060


	//   ....[1]....
        /*0064*/ 	.word	0x00000070


	//   ....[2]....
        /*0068*/ 	.word	0x00000130


	//   ....[3]....
        /*006c*/ 	.word	0x000002f0


	//   ....[4]....
        /*0070*/ 	.word	0x00000810


	//   ....[5]....
        /*0074*/ 	.word	0x00001260


	//----- nvinfo : EIATTR_REG_RECONFIG
	.align		4
.L_31:
        /*0078*/ 	.byte	0x01, 0x54
	.zero		2


	//----- nvinfo : EIATTR_SYSCALL_OFFSETS
	.align		4
        /*007c*/ 	.byte	0x04, 0x46
        /*007e*/ 	.short	(.L_33 - .L_32)


	//   ....[0]....
.L_32:
        /*0080*/ 	.word	0x00001420


	//----- nvinfo : EIATTR_MBARRIER_INSTR_OFFSETS
	.align		4
.L_33:
        /*0084*/ 	.byte	0x04, 0x39
        /*0086*/ 	.short	(.L_35 - .L_34)


	//   ....[0]....
.L_34:
        /*0088*/ 	.word	0x00000230
        /*008c*/ 	.word	0x000000ff
        /*0090*/ 	.word	0x00000000
        /*0094*/ 	.short	0x0100
        /*0096*/ 	.byte	0x08
	.zero		1


	//   ....[1]....
        /*0098*/ 	.word	0x00000240
        /*009c*/ 	.word	0x000000ff
        /*00a0*/ 	.word	0x00000028
        /*00a4*/ 	.short	0x0100
        /*00a6*/ 	.byte	0x08
	.zero		1


	//   ....[2]....
        /*00a8*/ 	.word	0x00000250
        /*00ac*/ 	.word	0x000000ff
        /*00b0*/ 	.word	0x00000008
        /*00b4*/ 	.short	0x0100
        /*00b6*/ 	.byte	0x08
	.zero		1


	//   ....[3]....
        /*00b8*/ 	.word	0x00000260
        /*00bc*/ 	.word	0x000000ff
        /*00c0*/ 	.word	0x00000030
        /*00c4*/ 	.short	0x0100
        /*00c6*/ 	.byte	0x08
	.zero		1


	//   ....[4]....
        /*00c8*/ 	.word	0x00000270
        /*00cc*/ 	.word	0x000000ff
        /*00d0*/ 	.word	0x00000010
        /*00d4*/ 	.short	0x0100
        /*00d6*/ 	.byte	0x08
	.zero		1


	//   ....[5]....
        /*00d8*/ 	.word	0x00000280
        /*00dc*/ 	.word	0x000000ff
        /*00e0*/ 	.word	0x00000038
        /*00e4*/ 	.short	0x0100
        /*00e6*/ 	.byte	0x08
	.zero		1


	//   ....[6]....
        /*00e8*/ 	.word	0x00000290
        /*00ec*/ 	.word	0x000000ff
        /*00f0*/ 	.word	0x00000018
        /*00f4*/ 	.short	0x0100
        /*00f6*/ 	.byte	0x08
	.zero		1


	//   ....[7]....
        /*00f8*/ 	.word	0x000002a0
        /*00fc*/ 	.word	0x000000ff
        /*0100*/ 	.word	0x00000040
        /*0104*/ 	.short	0x0100
        /*0106*/ 	.byte	0x08
	.zero		1


	//   ....[8]....
        /*0108*/ 	.word	0x000002b0
        /*010c*/ 	.word	0x000000ff
        /*0110*/ 	.word	0x00000020
        /*0114*/ 	.short	0x0100
        /*0116*/ 	.byte	0x08
	.zero		1


	//   ....[9]....
        /*0118*/ 	.word	0x000002c0
        /*011c*/ 	.word	0x000000ff
        /*0120*/ 	.word	0x00000048
        /*0124*/ 	.short	0x0100
        /*0126*/ 	.byte	0x08
	.zero		1


	//   ....[10]....
        /*0128*/ 	.word	0x00000710
        /*012c*/ 	.word	0x000000ff
        /*0130*/ 	.word	0x00000060
        /*0134*/ 	.short	0x0100
        /*0136*/ 	.byte	0x06
	.zero		1


	//   ....[11]....
        /*0138*/ 	.word	0x000007a0
        /*013c*/ 	.word	0x000000ff
        /*0140*/ 	.word	0x00000068
        /*0144*/ 	.short	0x0100
        /*0146*/ 	.byte	0x06
	.zero		1


	//   ....[12]....
        /*0148*/ 	.word	0x000014e0
        /*014c*/ 	.word	0x00000003
        /*0150*/ 	.word	0x00000000
        /*0154*/ 	.short	0x010a
        /*0156*/ 	.byte	0x3f
	.zero		1


	//   ....[13]....
        /*0158*/ 	.word	0x00001520
        /*015c*/ 	.word	0x00000003
        /*0160*/ 	.word	0x00000000
        /*0164*/ 	.short	0x010a
        /*0166*/ 	.byte	0x3f
	.zero		1


	//   ....[14]....
        /*0168*/ 	.word	0x00001a70
        /*016c*/ 	.word	0x00000005
        /*0170*/ 	.word	0x00000000
        /*0174*/ 	.short	0x010a
        /*0176*/ 	.byte	0x3f
	.zero		1


	//   ....[15]....
        /*0178*/ 	.word	0x00001ab0
        /*017c*/ 	.word	0x00000005
        /*0180*/ 	.word	0x00000000
        /*0184*/ 	.short	0x010a
        /*0186*/ 	.byte	0x3f
	.zero		1


	//   ....[16]....
        /*0188*/ 	.word	0x00001e90
        /*018c*/ 	.word	0x00000005
        /*0190*/ 	.word	0x00000000
        /*0194*/ 	.short	0x0101
        /*0196*/ 	.byte	0x3f
	.zero		1


	//   ....[17]....
        /*0198*/ 	.word	0x000020b0
        /*019c*/ 	.word	0x00000003
        /*01a0*/ 	.word	0x00000000
        /*01a4*/ 	.short	0x0101
        /*01a6*/ 	.byte	0x3f
	.zero		1


	//   ....[18]....
        /*01a8*/ 	.word	0x00007c10
        /*01ac*/ 	.word	0x00000017
        /*01b0*/ 	.word	0x00000028
        /*01b4*/ 	.short	0x010a
        /*01b6*/ 	.byte	0x3f
	.zero		1


	//   ....[19]....
        /*01b8*/ 	.word	0x00007f80
        /*01bc*/ 	.word	0x00000003
        /*01c0*/ 	.word	0x00000068
        /*01c4*/ 	.short	0x0101
        /*01c6*/ 	.byte	0x3f
	.zero		1


	//   ....[20]....
        /*01c8*/ 	.word	0x000086e0
        /*01cc*/ 	.word	0x00000007
        /*01d0*/ 	.word	0x00000000
        /*01d4*/ 	.short	0x010a
        /*01d6*/ 	.byte	0x3f
	.zero		1


	//   ....[21]....
        /*01d8*/ 	.word	0x00008760
        /*01dc*/ 	.word	0x00000008
        /*01e0*/ 	.word	0x00000000
        /*01e4*/ 	.short	0x010a
        /*01e6*/ 	.byte	0x3f
	.zero		1


	//   ....[22]....
        /*01e8*/ 	.word	0x000087f0
        /*01ec*/ 	.word	0x00000009
        /*01f0*/ 	.word	0x00000000
        /*01f4*/ 	.short	0x010a
        /*01f6*/ 	.byte	0x3f
	.zero		1


	//   ....[23]....
        /*01f8*/ 	.word	0x00008880
        /*01fc*/ 	.word	0x00000006
        /*0200*/ 	.word	0x00000000
        /*0204*/ 	.short	0x010a
        /*0206*/ 	.byte	0x3f
	.zero		1


	//   ....[24]....
        /*0208*/ 	.word	0x00008910
        /*020c*/ 	.word	0x00000003
        /*0210*/ 	.word	0x00000000
        /*0214*/ 	.short	0x010a
        /*0216*/ 	.byte	0x3f
	.zero		1


	//   ....[25]....
        /*0218*/ 	.word	0x00008970
        /*021c*/ 	.word	0x00000003
        /*0220*/ 	.word	0x00000000
        /*0224*/ 	.short	0x010a
        /*0226*/ 	.byte	0x3f
	.zero		1


	//   ....[26]....
        /*0228*/ 	.word	0x000089c0
        /*022c*/ 	.word	0x00000005
        /*0230*/ 	.word	0x00000000
        /*0234*/ 	.short	0x010a
        /*0236*/ 	.byte	0x3f
	.zero		1


	//   ....[27]....
        /*0238*/ 	.word	0x00008a90
        /*023c*/ 	.word	0x00000017
        /*0240*/ 	.word	0x00000028
        /*0244*/ 	.short	0x010a
        /*0246*/ 	.byte	0x3f
	.zero		1


	//   ....[28]....
        /*0248*/ 	.word	0x00008b60
        /*024c*/ 	.word	0x00000007
        /*0250*/ 	.word	0x00000000
        /*0254*/ 	.short	0x010a
        /*0256*/ 	.byte	0x3f
	.zero		1


	//   ....[29]....
        /*0258*/ 	.word	0x00008bb0
        /*025c*/ 	.word	0x00000008
        /*0260*/ 	.word	0x00000000
        /*0264*/ 	.short	0x010a
        /*0266*/ 	.byte	0x3f
	.zero		1


	//   ....[30]....
        /*0268*/ 	.word	0x00008c00
        /*026c*/ 	.word	0x00000009
        /*0270*/ 	.word	0x00000000
        /*0274*/ 	.short	0x010a
        /*0276*/ 	.byte	0x3f
	.zero		1


	//   ....[31]....
        /*0278*/ 	.word	0x00008c50
        /*027c*/ 	.word	0x00000006
        /*0280*/ 	.word	0x00000000
        /*0284*/ 	.short	0x010a
        /*0286*/ 	.byte	0x3f
	.zero		1


	//----- nvinfo : EIATTR_NUM_MBARRIERS
	.align		4
.L_35:
        /*0288*/ 	.byte	0x03, 0x38
        /*028a*/ 	.short	0x000c


	//----- nvinfo : EIATTR_EXIT_INSTR_OFFSETS
	.align		4
        /*028c*/ 	.byte	0x04, 0x1c
        /*028e*/ 	.short	(.L_37 - .L_36)


	//   ....[0]....
.L_36:
        /*0290*/ 	.word	0x00000980


	//   ....[1]....
        /*0294*/ 	.word	0x00001190


	//   ....[2]....
        /*0298*/ 	.word	0x00007320


	//   ....[3]....
        /*029c*/ 	.word	0x00007880


	//   ....[4]....
        /*02a0*/ 	.word	0x00008960


	//----- nvinfo : EIATTR_MAX_THREADS
	.align		4
.L_37:
        /*02a4*/ 	.byte	0x04, 0x05
        /*02a6*/ 	.short	(.L_39 - .L_38)
.L_38:
        /*02a8*/ 	.word	0x00000180
        /*02ac*/ 	.word	0x00000001
        /*02b0*/ 	.word	0x00000001


	//----- nvinfo : EIATTR_CRS_STACK_SIZE
	.align		4
.L_39:
        /*02b4*/ 	.byte	0x04, 0x1e
        /*02b6*/ 	.short	(.L_41 - .L_40)
.L_40:
        /*02b8*/ 	.word	0x00000000


	//----- nvinfo : EIATTR_CBANK_PARAM_SIZE
	.align		4
.L_41:
        /*02bc*/ 	.byte	0x03, 0x19
        /*02be*/ 	.short	0x0470


	//----- nvinfo : EIATTR_PARAM_CBANK
	.align		4
        /*02c0*/ 	.byte	0x04, 0x0a
        /*02c2*/ 	.short	(.L_43 - .L_42)
	.align		4
.L_42:
        /*02c4*/ 	.word	index@(.nv.constant0._ZN7cutlass13device_kernelINS_4gemm6kernel13GemmUniversalIN4cute5tupleIJiiiiEEENS1_10collective13CollectiveMmaINS1_34MainloopSm90TmaGmmaWarpSpecializedILi5ENS5_IJNS4_1CILi2EEENSA_ILi1EEESC_EEENS1_35KernelTmaWarpSpecializedCooperativeEEENS5_IJNSA_ILi256EEENSA_ILi64EEENSA_ILi32EEEEEENS_10tfloat32_tENS5_IJlSC_lEEESK_SL_NS4_8TiledMMAINS4_8MMA_AtomIJNS4_4SM904GMMA29MMA_64x64x8_F32TF32TF32_SS_TNILNSP_7ScaleInE1ELSR_1EEEEEENS4_6LayoutISD_NS5_IJSC_NSA_ILi0EEESV_EEEEENS5_IJNS4_10UnderscoreESY_SY_EEEEENS4_13SM90_TMA_LOADENS4_14ComposedLayoutINS4_7SwizzleILi3ELi4ELi3EEENS4_18smem_ptr_flag_bitsILi32EEENSU_INS5_IJNSA_ILi8EEESI_EEENS5_IJSI_SC_EEEEEEEvNS4_8identityENS4_23SM90_TMA_LOAD_MULTICASTES1B_vS1C_EENS_8epilogue10collective6detail29Sm90TmaWarpSpecializedAdapterINS1G_15DefaultEpilogueISK_SL_SL_NS1F_6thread17LinearCombinationISK_Li1EffLNS1K_9ScaleType4KindE0ELNS_15FloatRoundStyleE2ESK_EENS1_15EpilogueDefaultEEEEEvvEEEEvNT_6ParamsE)
        /*02c8*/ 	.short	0x0210
        /*02ca*/ 	.short	0x0470


	//----- nvinfo : EIATTR_SW_WAR
	.align		4
.L_43:
        /*02cc*/ 	.byte	0x04, 0x36
        /*02ce*/ 	.short	(.L_45 - .L_44)
.L_44:
        /*02d0*/ 	.word	0x00000008
.L_45:


//--------------------- .nv.callgraph             --------------------------
	.section	.nv.callgraph,"",@"SHT_CUDA_CALLGRAPH"
	.align	4
	.sectionentsize	8
	.align		4
        /*0000*/ 	.word	0x00000000
	.align		4
        /*0004*/ 	.word	0xffffffff
	.align		4
        /*0008*/ 	.word	index@(_ZN7cutlass13device_kernelINS_4gemm6kernel13GemmUniversalIN4cute5tupleIJiiiiEEENS1_10collective13CollectiveMmaINS1_34MainloopSm90TmaGmmaWarpSpecializedILi5ENS5_IJNS4_1CILi2EEENSA_ILi1EEESC_EEENS1_35KernelTmaWarpSpecializedCooperativeEEENS5_IJNSA_ILi256EEENSA_ILi64EEENSA_ILi32EEEEEENS_10tfloat32_tENS5_IJlSC_lEEESK_SL_NS4_8TiledMMAINS4_8MMA_AtomIJNS4_4SM904GMMA29MMA_64x64x8_F32TF32TF32_SS_TNILNSP_7ScaleInE1ELSR_1EEEEEENS4_6LayoutISD_NS5_IJSC_NSA_ILi0EEESV_EEEEENS5_IJNS4_10UnderscoreESY_SY_EEEEENS4_13SM90_TMA_LOADENS4_14ComposedLayoutINS4_7SwizzleILi3ELi4ELi3EEENS4_18smem_ptr_flag_bitsILi32EEENSU_INS5_IJNSA_ILi8EEESI_EEENS5_IJSI_SC_EEEEEEEvNS4_8identityENS4_23SM90_TMA_LOAD_MULTICASTES1B_vS1C_EENS_8epilogue10collective6detail29Sm90TmaWarpSpecializedAdapterINS1G_15DefaultEpilogueISK_SL_SL_NS1F_6thread17LinearCombinationISK_Li1EffLNS1K_9ScaleType4KindE0ELNS_15FloatRoundStyleE2ESK_EENS1_15EpilogueDefaultEEEEEvvEEEEvNT_6ParamsE)
	.align		4
        /*000c*/ 	.word	index@(__assertfail)
	.align		4
        /*0010*/ 	.word	0x00000000
	.align		4
        /*0014*/ 	.word	0xfffffffe
	.align		4
        /*0018*/ 	.word	0x00000000
	.align		4
        /*001c*/ 	.word	0xfffffffd
	.align		4
        /*0020*/ 	.word	0x00000000
	.align		4
        /*0024*/ 	.word	0xfffffffc


//--------------------- .nv.constant4             --------------------------
	.section	.nv.constant4,"a",@progbits
	.align	8
	.align		8
.nv.constant4:
        /*0000*/ 	.dword	__assertfail
	.align		8
        /*0008*/ 	.dword	__unnamed_1
	.align		8
        /*0010*/ 	.dword	_ZN39_INTERNAL_52bb3953_4_k_cu_8674098f_72694cuda3std3__45__cpo5beginE
	.align		8
        /*0018*/ 	.dword	_ZN39_INTERNAL_52bb3953_4_k_cu_8674098f_72694cuda3std3__45__cpo3endE
	.align		8
        /*0020*/ 	.dword	_ZN39_INTERNAL_52bb3953_4_k_cu_8674098f_72694cuda3std3__45__cpo6cbeginE
	.align		8
        /*0028*/ 	.dword	_ZN39_INTERNAL_52bb3953_4_k_cu_8674098f_72694cuda3std3__45__cpo4cendE
	.align		8
        /*0030*/ 	.dword	_ZN39_INTERNAL_52bb3953_4_k_cu_8674098f_72694cuda3std3__441_GLOBAL__N__52bb3953_4_k_cu_8674098f_72696ignoreE
	.align		8
        /*0038*/ 	.dword	_ZN39_INTERNAL_52bb3953_4_k_cu_8674098f_72694cuda3std3__419piecewise_constructE
	.align		8
        /*0040*/ 	.dword	_ZN39_INTERNAL_52bb3953_4_k_cu_8674098f_72694cuda3std3__48in_placeE
	.align		8
        /*0048*/ 	.dword	_ZN39_INTERNAL_52bb3953_4_k_cu_8674098f_72694cuda3std6ranges3__45__cpo4swapE
	.align		8
        /*0050*/ 	.dword	_ZN39_INTERNAL_52bb3953_4_k_cu_8674098f_72694cuda3std6ranges3__45__cpo9iter_moveE
	.align		8
        /*0058*/ 	.dword	_ZN39_INTERNAL_52bb3953_4_k_cu_8674098f_72694cute7productE
	.align		8
        /*0060*/ 	.dword	_ZN39_INTERNAL_52bb3953_4_k_cu_8674098f_72694cute1_E
	.align		8
        /*0068*/ 	.dword	$str$22
	.align		8
        /*0070*/ 	.dword	$str$23


//--------------------- .text._ZN7cutlass13device_kernelINS_4gemm6kernel13GemmUniversalIN4cute5tupleIJiiiiEEENS1_10collective13CollectiveMmaINS1_34MainloopSm90TmaGmmaWarpSpecializedILi5ENS5_IJNS4_1CILi2EEENSA_ILi1EEESC_EEENS1_35KernelTmaWarpSpecializedCooperativeEEENS5_IJNSA_ILi256EEENSA_ILi64EEENSA_ILi32EEEEEENS_10tfloat32_tENS5_IJlSC_lEEESK_SL_NS4_8TiledMMAINS4_8MMA_AtomIJNS4_4SM904GMMA29MMA_64x64x8_F32TF32TF32_SS_TNILNSP_7ScaleInE1ELSR_1EEEEEENS4_6LayoutISD_NS5_IJSC_NSA_ILi0EEESV_EEEEENS5_IJNS4_10UnderscoreESY_SY_EEEEENS4_13SM90_TMA_LOADENS4_14ComposedLayoutINS4_7SwizzleILi3ELi4ELi3EEENS4_18smem_ptr_flag_bitsILi32EEENSU_INS5_IJNSA_ILi8EEESI_EEENS5_IJSI_SC_EEEEEEEvNS4_8identityENS4_23SM90_TMA_LOAD_MULTICASTES1B_vS1C_EENS_8epilogue10collective6detail29Sm90TmaWarpSpecializedAdapterINS1G_15DefaultEpilogueISK_SL_SL_NS1F_6thread17LinearCombinationISK_Li1EffLNS1K_9ScaleType4KindE0ELNS_15FloatRoundStyleE2ESK_EENS1_15EpilogueDefaultEEEEEvvEEEEvNT_6ParamsE --------------------------
	.section	.text._ZN7cutlass13device_kernelINS_4gemm6kernel13GemmUniversalIN4cute5tupleIJiiiiEEENS1_10collective13CollectiveMmaINS1_34MainloopSm90TmaGmmaWarpSpecializedILi5ENS5_IJNS4_1CILi2EEENSA_ILi1EEESC_EEENS1_35KernelTmaWarpSpecializedCooperativeEEENS5_IJNSA_ILi256EEENSA_ILi64EEENSA_ILi32EEEEEENS_10tfloat32_tENS5_IJlSC_lEEESK_SL_NS4_8TiledMMAINS4_8MMA_AtomIJNS4_4SM904GMMA29MMA_64x64x8_F32TF32TF32_SS_TNILNSP_7ScaleInE1ELSR_1EEEEEENS4_6LayoutISD_NS5_IJSC_NSA_ILi0EEESV_EEEEENS5_IJNS4_10UnderscoreESY_SY_EEEEENS4_13SM90_TMA_LOADENS4_14ComposedLayoutINS4_7SwizzleILi3ELi4ELi3EEENS4_18smem_ptr_flag_bitsILi32EEENSU_INS5_IJNSA_ILi8EEESI_EEENS5_IJSI_SC_EEEEEEEvNS4_8identityENS4_23SM90_TMA_LOAD_MULTICASTES1B_vS1C_EENS_8epilogue10collective6detail29Sm90TmaWarpSpecializedAdapterINS1G_15DefaultEpilogueISK_SL_SL_NS1F_6thread17LinearCombinationISK_Li1EffLNS1K_9ScaleType4KindE0ELNS_15FloatRoundStyleE2ESK_EENS1_15EpilogueDefaultEEEEEvvEEEEvNT_6ParamsE,"ax",@progbits
	.align	128
.text._ZN7cutlass13device_kernelINS_4gemm6kernel13GemmUniversalIN4cute5tupleIJiiiiEEENS1_10collective13CollectiveMmaINS1_34MainloopSm90TmaGmmaWarpSpecializedILi5ENS5_IJNS4_1CILi2EEENSA_ILi1EEESC_EEENS1_35KernelTmaWarpSpecializedCooperativeEEENS5_IJNSA_ILi256EEENSA_ILi64EEENSA_ILi32EEEEEENS_10tfloat32_tENS5_IJlSC_lEEESK_SL_NS4_8TiledMMAINS4_8MMA_AtomIJNS4_4SM904GMMA29MMA_64x64x8_F32TF32TF32_SS_TNILNSP_7ScaleInE1ELSR_1EEEEEENS4_6LayoutISD_NS5_IJSC_NSA_ILi0EEESV_EEEEENS5_IJNS4_10UnderscoreESY_SY_EEEEENS4_13SM90_TMA_LOADENS4_14ComposedLayoutINS4_7SwizzleILi3ELi4ELi3EEENS4_18smem_ptr_flag_bitsILi32EEENSU_INS5_IJNSA_ILi8EEESI_EEENS5_IJSI_SC_EEEEEEEvNS4_8identityENS4_23SM90_TMA_LOAD_MULTICASTES1B_vS1C_EENS_8epilogue10collective6detail29Sm90TmaWarpSpecializedAdapterINS1G_15DefaultEpilogueISK_SL_SL_NS1F_6thread17LinearCombinationISK_Li1EffLNS1K_9ScaleType4KindE0ELNS_15FloatRoundStyleE2ESK_EENS1_15EpilogueDefaultEEEEEvvEEEEvNT_6ParamsE:
        .type           _ZN7cutlass13device_kernelINS_4gemm6kernel13GemmUniversalIN4cute5tupleIJiiiiEEENS1_10collective13CollectiveMmaINS1_34MainloopSm90TmaGmmaWarpSpecializedILi5ENS5_IJNS4_1CILi2EEENSA_ILi1EEESC_EEENS1_35KernelTmaWarpSpecializedCooperativeEEENS5_IJNSA_ILi256EEENSA_ILi64EEENSA_ILi32EEEEEENS_10tfloat32_tENS5_IJlSC_lEEESK_SL_NS4_8TiledMMAINS4_8MMA_AtomIJNS4_4SM904GMMA29MMA_64x64x8_F32TF32TF32_SS_TNILNSP_7ScaleInE1ELSR_1EEEEEENS4_6LayoutISD_NS5_IJSC_NSA_ILi0EEESV_EEEEENS5_IJNS4_10UnderscoreESY_SY_EEEEENS4_13SM90_TMA_LOADENS4_14ComposedLayoutINS4_7SwizzleILi3ELi4ELi3EEENS4_18smem_ptr_flag_bitsILi32EEENSU_INS5_IJNSA_ILi8EEESI_EEENS5_IJSI_SC_EEEEEEEvNS4_8identityENS4_23SM90_TMA_LOAD_MULTICASTES1B_vS1C_EENS_8epilogue10collective6detail29Sm90TmaWarpSpecializedAdapterINS1G_15DefaultEpilogueISK_SL_SL_NS1F_6thread17LinearCombinationISK_Li1EffLNS1K_9ScaleType4KindE0ELNS_15FloatRoundStyleE2ESK_EENS1_15EpilogueDefaultEEEEEvvEEEEvNT_6ParamsE,@function
        .size           _ZN7cutlass13device_kernelINS_4gemm6kernel13GemmUniversalIN4cute5tupleIJiiiiEEENS1_10collective13CollectiveMmaINS1_34MainloopSm90TmaGmmaWarpSpecializedILi5ENS5_IJNS4_1CILi2EEENSA_ILi1EEESC_EEENS1_35KernelTmaWarpSpecializedCooperativeEEENS5_IJNSA_ILi256EEENSA_ILi64EEENSA_ILi32EEEEEENS_10tfloat32_tENS5_IJlSC_lEEESK_SL_NS4_8TiledMMAINS4_8MMA_AtomIJNS4_4SM904GMMA29MMA_64x64x8_F32TF32TF32_SS_TNILNSP_7ScaleInE1ELSR_1EEEEEENS4_6LayoutISD_NS5_IJSC_NSA_ILi0EEESV_EEEEENS5_IJNS4_10UnderscoreESY_SY_EEEEENS4_13SM90_TMA_LOADENS4_14ComposedLayoutINS4_7SwizzleILi3ELi4ELi3EEENS4_18smem_ptr_flag_bitsILi32EEENSU_INS5_IJNSA_ILi8EEESI_EEENS5_IJSI_SC_EEEEEEEvNS4_8identityENS4_23SM90_TMA_LOAD_MULTICASTES1B_vS1C_EENS_8epilogue10collective6detail29Sm90TmaWarpSpecializedAdapterINS1G_15DefaultEpilogueISK_SL_SL_NS1F_6thread17LinearCombinationISK_Li1EffLNS1K_9ScaleType4KindE0ELNS_15FloatRoundStyleE2ESK_EENS1_15EpilogueDefaultEEEEEvvEEEEvNT_6ParamsE,(.L_x_199 - _ZN7cutlass13device_kernelINS_4gemm6kernel13GemmUniversalIN4cute5tupleIJiiiiEEENS1_10collective13CollectiveMmaINS1_34MainloopSm90TmaGmmaWarpSpecializedILi5ENS5_IJNS4_1CILi2EEENSA_ILi1EEESC_EEENS1_35KernelTmaWarpSpecializedCooperativeEEENS5_IJNSA_ILi256EEENSA_ILi64EEENSA_ILi32EEEEEENS_10tfloat32_tENS5_IJlSC_lEEESK_SL_NS4_8TiledMMAINS4_8MMA_AtomIJNS4_4SM904GMMA29MMA_64x64x8_F32TF32TF32_SS_TNILNSP_7ScaleInE1ELSR_1EEEEEENS4_6LayoutISD_NS5_IJSC_NSA_ILi0EEESV_EEEEENS5_IJNS4_10UnderscoreESY_SY_EEEEENS4_13SM90_TMA_LOADENS4_14ComposedLayoutINS4_7SwizzleILi3ELi4ELi3EEENS4_18smem_ptr_flag_bitsILi32EEENSU_INS5_IJNSA_ILi8EEESI_EEENS5_IJSI_SC_EEEEEEEvNS4_8identityENS4_23SM90_TMA_LOAD_MULTICASTES1B_vS1C_EENS_8epilogue10collective6detail29Sm90TmaWarpSpecializedAdapterINS1G_15DefaultEpilogueISK_SL_SL_NS1F_6thread17LinearCombinationISK_Li1EffLNS1K_9ScaleType4KindE0ELNS_15FloatRoundStyleE2ESK_EENS1_15EpilogueDefaultEEEEEvvEEEEvNT_6ParamsE)
        .other          _ZN7cutlass13device_kernelINS_4gemm6kernel13GemmUniversalIN4cute5tupleIJiiiiEEENS1_10collective13CollectiveMmaINS1_34MainloopSm90TmaGmmaWarpSpecializedILi5ENS5_IJNS4_1CILi2EEENSA_ILi1EEESC_EEENS1_35KernelTmaWarpSpecializedCooperativeEEENS5_IJNSA_ILi256EEENSA_ILi64EEENSA_ILi32EEEEEENS_10tfloat32_tENS5_IJlSC_lEEESK_SL_NS4_8TiledMMAINS4_8MMA_AtomIJNS4_4SM904GMMA29MMA_64x64x8_F32TF32TF32_SS_TNILNSP_7ScaleInE1ELSR_1EEEEEENS4_6LayoutISD_NS5_IJSC_NSA_ILi0EEESV_EEEEENS5_IJNS4_10UnderscoreESY_SY_EEEEENS4_13SM90_TMA_LOADENS4_14ComposedLayoutINS4_7SwizzleILi3ELi4ELi3EEENS4_18smem_ptr_flag_bitsILi32EEENSU_INS5_IJNSA_ILi8EEESI_EEENS5_IJSI_SC_EEEEEEEvNS4_8identityENS4_23SM90_TMA_LOAD_MULTICASTES1B_vS1C_EENS_8epilogue10collective6detail29Sm90TmaWarpSpecializedAdapterINS1G_15DefaultEpilogueISK_SL_SL_NS1F_6thread17LinearCombinationISK_Li1EffLNS1K_9ScaleType4KindE0ELNS_15FloatRoundStyleE2ESK_EENS1_15EpilogueDefaultEEEEEvvEEEEvNT_6ParamsE,@"STO_CUDA_ENTRY STV_DEFAULT"
_ZN7cutlass13device_kernelINS_4gemm6kernel13GemmUniversalIN4cute5tupleIJiiiiEEENS1_10collective13CollectiveMmaINS1_34MainloopSm90TmaGmmaWarpSpecializedILi5ENS5_IJNS4_1CILi2EEENSA_ILi1EEESC_EEENS1_35KernelTmaWarpSpecializedCooperativeEEENS5_IJNSA_ILi256EEENSA_ILi64EEENSA_ILi32EEEEEENS_10tfloat32_tENS5_IJlSC_lEEESK_SL_NS4_8TiledMMAINS4_8MMA_AtomIJNS4_4SM904GMMA29MMA_64x64x8_F32TF32TF32_SS_TNILNSP_7ScaleInE1ELSR_1EEEEEENS4_6LayoutISD_NS5_IJSC_NSA_ILi0EEESV_EEEEENS5_IJNS4_10UnderscoreESY_SY_EEEEENS4_13SM90_TMA_LOADENS4_14ComposedLayoutINS4_7SwizzleILi3ELi4ELi3EEENS4_18smem_ptr_flag_bitsILi32EEENSU_INS5_IJNSA_ILi8EEESI_EEENS5_IJSI_SC_EEEEEEEvNS4_8identityENS4_23SM90_TMA_LOAD_MULTICASTES1B_vS1C_EENS_8epilogue10collective6detail29Sm90TmaWarpSpecializedAdapterINS1G_15DefaultEpilogueISK_SL_SL_NS1F_6thread17LinearCombinationISK_Li1EffLNS1K_9ScaleType4KindE0ELNS_15FloatRoundStyleE2ESK_EENS1_15EpilogueDefaultEEEEEvvEEEEvNT_6ParamsE:
[----:B------:R-:W0:Y:S01]  /*0000*/  LDC R1, c[0x0][0x28] ;  /* 0x00000a00ff017b82 */ /* 0x000e220000000800 */
[----:B------:R-:W1:Y:S01]  /*0010*/  S2R R18, SR_TID.X ;  /* 0x0000000000127919 */ /* 0x000e620000002100 */
[----:B------:R-:W-:Y:S01]  /*0020*/  ELECT P0, URZ, PT ;  /* 0x00000000003f782f */ /* 0x000fe20003800000 */
[----:B------:R-:W-:Y:S01]  /*0030*/  BSSY B0, `(.L_x_0) ;  /* 0x000000f000007945 */ /* 0x000fe20003800000 */
[--C-:B-1----:R-:W-:Y:S02]  /*0040*/  SHF.R.U32.HI R0, RZ, 0x5, R18.reuse ;  /* 0x00000005ff007819 */ /* 0x102fe40000011612 */
[----:B------:R-:W-:-:S03]  /*0050*/  SHF.R.U32.HI R3, RZ, 0x7, R18 ;  /* 0x00000007ff037819 */ /* 0x000fc60000011612 */
[----:B------:R-:W1:Y:S04]  /*0060*/  SHFL.IDX PT, R2, R0, RZ, 0x1f ;  /* 0x00001fff00027589 */ /* 0x000e6800000e0000 */
[----:B------:R2:W3:Y:S01]  /*0070*/  SHFL.IDX PT, R5, R3, RZ, 0x1f ;  /* 0x00001fff03057589 */ /* 0x0004e200000e0000 */
[----:B-1----:R-:W-:-:S13]  /*0080*/  ISETP.NE.OR P0, PT, R2, RZ, !P0 ;  /* 0x000000ff0200720c */ /* 0x002fda0004705670 */
[----:B0-23--:R-:W-:Y:S05]  /*0090*/  @P0 BRA `(.L_x_1) ;  /* 0x0000000000200947 */ /* 0x00dfea0003800000 */
[----:B------:R-:W-:Y:S02]  /*00a0*/  ULDC.64 UR4, c[0x0][0x198] ;  /* 0x0000660000047ab9 */ /* 0x000fe40000000a00 */
[----:B------:R-:W-:Y:S02]  /*00b0*/  UIADD3 UR6, UP0, UR4, 0xf0, URZ ;  /* 0x000000f004067890 */ /* 0x000fe4000ff1e03f */
[----:B------:R-:W-:Y:S02]  /*00c0*/  UIADD3 UR4, UP1, UR4, 0x1f0, URZ ;  /* 0x000001f004047890 */ /* 0x000fe4000ff3e03f */
[----:B------:R-:W-:Y:S02]  /*00d0*/  UIADD3.X UR7, URZ, UR5, URZ, UP0, !UPT ;  /* 0x000000053f077290 */ /* 0x000fe400087fe43f */
[----:B------:R-:W-:-:S07]  /*00e0*/  UIADD3.X UR5, URZ, UR5, URZ, UP1, !UPT ;  /* 0x000000053f057290 */ /* 0x000fce0008ffe43f */
[----:B------:R0:W-:Y:S02]  /*00f0*/  UTMACCTL.PF [UR6] ;  /* 0x00000000060079b9 */ /* 0x0001e40008040000 */
[----:B------:R0:W-:Y:S02]  /*0100*/  UTMACCTL.PF [UR4] ;  /* 0x00000000040079b9 */ /* 0x0001e40008040000 */
[----:B0-----:R-:W-:Y:S01]  /*0110*/  NOP ;  /* 0x0000000000007918 */ /* 0x001fe20000000000 */
.L_x_1:
[----:B------:R-:W-:Y:S05]  /*0120*/  BSYNC B0 ;  /* 0x0000000000007941 */ /* 0x000fea0003800000 */
.L_x_0:
[----:B------:R-:W0:Y:S02]  /*0130*/  SHFL.IDX PT, R3, R0, RZ, 0x1f ;  /* 0x00001fff00037589 */ /* 0x000e2400000e0000 */
[----:B0-----:R-:W-:-:S13]  /*0140*/  ISETP.NE.AND P0, PT, R3, RZ, PT ;  /* 0x000000ff0300720c */ /* 0x001fda0003f05270 */
[----:B------:R-:W-:Y:S05]  /*0150*/  @P0 BRA `(.L_x_2) ;  /* 0x0000000000600947 */ /* 0x000fea0003800000 */
[----:B------:R-:W0:Y:S01]  /*0160*/  S2UR UR8, SR_CgaCtaId ;  /* 0x00000000000879c3 */ /* 0x000e220000008800 */
[----:B------:R-:W-:Y:S01]  /*0170*/  UMOV UR4, 0x400 ;  /* 0x0000040000047882 */ /* 0x000fe20000000000 */
[----:B------:R-:W-:Y:S01]  /*0180*/  UMOV UR5, 0x1 ;  /* 0x0000000100057882 */ /* 0x000fe20000000000 */
[----:B------:R-:W-:Y:S01]  /*0190*/  UMOV UR6, 0x4 ;  /* 0x0000000400067882 */ /* 0x000fe20000000000 */
[----:B------:R-:W-:Y:S01]  /*01a0*/  ELECT P0, URZ, PT ;  /* 0x00000000003f782f */ /* 0x000fe20003800000 */
[----:B------:R-:W-:-:S04]  /*01b0*/  UIADD3 UR6, -UR6, 0x100000, URZ ;  /* 0x0010000006067890 */ /* 0x000fc8000fffe13f */
[----:B------:R-:W-:Y:S02]  /*01c0*/  USHF.L.U32 UR7, UR6, 0xb, URZ ;  /* 0x0000000b06077899 */ /* 0x000fe4000800063f */
[----:B------:R-:W-:Y:S02]  /*01d0*/  USHF.L.U32 UR6, UR6, 0x1, URZ ;  /* 0x0000000106067899 */ /* 0x000fe4000800063f */
[----:B0-----:R-:W-:Y:S02]  /*01e0*/  ULEA UR8, UR8, UR4, 0x18 ;  /* 0x0000000408087291 */ /* 0x001fe4000f8ec03f */
[----:B------:R-:W-:-:S04]  /*01f0*/  UIADD3 UR4, -UR5, 0x100000, URZ ;  /* 0x0010000005047890 */ /* 0x000fc8000fffe13f */
[----:B------:R-:W-:Y:S02]  /*0200*/  USHF.L.U32 UR5, UR4, 0xb, URZ ;  /* 0x0000000b04057899 */ /* 0x000fe4000800063f */
[----:B------:R-:W-:Y:S01]  /*0210*/  USHF.L.U32 UR4, UR4, 0x1, URZ ;  /* 0x0000000104047899 */ /* 0x000fe2000800063f */
[----:B------:R-:W0:Y:S11]  /*0220*/  FENCE.VIEW.ASYNC.S ;  /* 0x00000000000073c6 */ /* 0x000e360000000000 */
[----:B0-----:R0:W1:Y:S01]  /*0230*/  SYNCS.EXCH.64 URZ, [UR8], UR4 ;  /* 0x00000004083f75b2 */ /* 0x0010620008000100 */
[----:B------:R0:W2:Y:S01]  /*0240*/  SYNCS.EXCH.64 URZ, [UR8+0x28], UR6 ;  /* 0x00002806083f75b2 */ /* 0x0000a20008000100 */
[----:B------:R0:W3:Y:S01]  /*0250*/  SYNCS.EXCH.64 URZ, [UR8+0x8], UR4 ;  /* 0x00000804083f75b2 */ /* 0x0000e20008000100 */
[----:B------:R0:W4:Y:S01]  /*0260*/  SYNCS.EXCH.64 URZ, [UR8+0x30], UR6 ;  /* 0x00003006083f75b2 */ /* 0x0001220008000100 */
[----:B------:R0:W0:Y:S01]  /*0270*/  SYNCS.EXCH.64 URZ, [UR8+0x10], UR4 ;  /* 0x00001004083f75b2 */ /* 0x0000220008000100 */
[----:B------:R0:W0:Y:S01]  /*0280*/  SYNCS.EXCH.64 URZ, [UR8+0x38], UR6 ;  /* 0x00003806083f75b2 */ /* 0x0000220008000100 */
[----:B------:R0:W0:Y:S01]  /*0290*/  SYNCS.EXCH.64 URZ, [UR8+0x18], UR4 ;  /* 0x00001804083f75b2 */ /* 0x0000220008000100 */
[----:B------:R0:W0:Y:S01]  /*02a0*/  SYNCS.EXCH.64 URZ, [UR8+0x40], UR6 ;  /* 0x00004006083f75b2 */ /* 0x0000220008000100 */
[----:B------:R0:W0:Y:S01]  /*02b0*/  SYNCS.EXCH.64 URZ, [UR8+0x20], UR4 ;  /* 0x00002004083f75b2 */ /* 0x0000220008000100 */
[----:B------:R0:W0:Y:S01]  /*02c0*/  SYNCS.EXCH.64 URZ, [UR8+0x48], UR6 ;  /* 0x00004806083f75b2 */ /* 0x0000220008000100 */
[----:B------:R-:W-:Y:S01]  /*02d0*/  NOP ;  /* 0x0000000000007918 */ /* 0x000fe20000000000 */
.L_x_2:
[----:B------:R-:W-:Y:S01]  /*02e0*/  SHF.R.S32.HI R7, RZ, 0x1f, R18 ;  /* 0x0000001fff077819 */ /* 0x000fe20000011412 */
[----:B------:R-:W5:Y:S01]  /*02f0*/  SHFL.IDX PT, R0, R0, RZ, 0x1f ;  /* 0x00001fff00007589 */ /* 0x000f6200000e0000 */
[----:B0-----:R-:W0:Y:S01]  /*0300*/  S2UR UR8, SR_CTAID.X ;  /* 0x00000000000879c3 */ /* 0x001e220000002500 */
[----:B------:R-:W-:Y:S02]  /*0310*/  ELECT P0, URZ, PT ;  /* 0x00000000003f782f */ /* 0x000fe40003800000 */
[----:B------:R-:W-:Y:S01]  /*0320*/  LEA.HI R7, R7, R18, RZ, 0x7 ;  /* 0x0000001207077211 */ /* 0x000fe200078f38ff */
[----:B------:R-:W1:Y:S01]  /*0330*/  S2R R4, SR_CTAID.Y ;  /* 0x0000000000047919 */ /* 0x000e620000002600 */
[----:B------:R-:W-:Y:S01]  /*0340*/  SHF.R.S32.HI R8, RZ, 0x1f, R3 ;  /* 0x0000001fff087819 */ /* 0x000fe20000011403 */
[----:B------:R-:W-:Y:S01]  /*0350*/  ULDC UR4, c[0x0][0x150] ;  /* 0x0000540000047ab9 */ /* 0x000fe20000000800 */
[----:B------:R-:W-:Y:S01]  /*0360*/  LOP3.LUT R7, R7, 0xffffff80, RZ, 0xc0, !PT ;  /* 0xffffff8007077812 */ /* 0x000fe200078ec0ff */
[----:B------:R-:W-:Y:S01]  /*0370*/  NOP ;  /* 0x0000000000007918 */ /* 0x000fe20000000000 */
[----:B------:R-:W-:Y:S01]  /*0380*/  LEA.HI R8, R8, R3, RZ, 0x2 ;  /* 0x0000000308087211 */ /* 0x000fe200078f10ff */
[----:B------:R-:W2:Y:S01]  /*0390*/  LDC R10, c[0x0][0x144] ;  /* 0x00005100ff0a7b82 */ /* 0x000ea20000000800 */
[----:B------:R-:W-:Y:S01]  /*03a0*/  NOP ;  /* 0x0000000000007918 */ /* 0x000fe20000000000 */
[----:B------:R-:W-:Y:S01]  /*03b0*/  IMAD.IADD R6, R18, 0x1, -R7 ;  /* 0x0000000112067824 */ /* 0x000fe200078e0a07 */
[----:B------:R-:W-:Y:S01]  /*03c0*/  LOP3.LUT R8, R8, 0x3ffffffc, RZ, 0xc0, !PT ;  /* 0x3ffffffc08087812 */ /* 0x000fe200078ec0ff */
[----:B------:R-:W-:Y:S01]  /*03d0*/  IMAD.MOV.U32 R23, RZ, RZ, 0x1 ;  /* 0x00000001ff177424 */ /* 0x000fe200078e00ff */
[----:B------:R-:W-:-:S02]  /*03e0*/  ISETP.NE.AND P3, PT, R5, RZ, PT ;  /* 0x000000ff0500720c */ /* 0x000fc40003f65270 */
[----:B------:R-:W-:Y:S01]  /*03f0*/  SHF.R.S32.HI R7, RZ, 0x1f, R6 ;  /* 0x0000001fff077819 */ /* 0x000fe20000011406 */
[----:B------:R-:W-:Y:S01]  /*0400*/  IMAD.IADD R8, R3, 0x1, -R8 ;  /* 0x0000000103087824 */ /* 0x000fe200078e0a08 */
[----:B------:R-:W3:Y:S02]  /*0410*/  LDC R13, c[0x0][0x140] ;  /* 0x00005000ff0d7b82 */ /* 0x000ee40000000800 */
[----:B------:R-:W-:Y:S02]  /*0420*/  LEA.HI R7, R7, R6, RZ, 0x3 ;  /* 0x0000000607077211 */ /* 0x000fe400078f18ff */
[----:B-----5:R-:W-:Y:S02]  /*0430*/  ISETP.NE.OR P0, PT, R0, RZ, !P0 ;  /* 0x000000ff0000720c */ /* 0x020fe40004705670 */
[--C-:B------:R-:W-:Y:S02]  /*0440*/  SHF.R.S32.HI R0, RZ, 0x3, R7.reuse ;  /* 0x00000003ff007819 */ /* 0x100fe40000011407 */
[----:B------:R-:W-:-:S02]  /*0450*/  SHF.R.S32.HI R7, RZ, 0x1f, R7 ;  /* 0x0000001fff077819 */ /* 0x000fc40000011407 */
[----:B0-----:R-:W-:Y:S02]  /*0460*/  I2FP.F32.U32 R9, UR8 ;  /* 0x0000000800097c45 */ /* 0x001fe40008201000 */
[----:B------:R-:W-:-:S03]  /*0470*/  LEA.HI R7, R7, R0, RZ, 0x2 ;  /* 0x0000000007077211 */ /* 0x000fc600078f10ff */
[----:B------:R-:W-:Y:S01]  /*0480*/  FMUL R9, R9, UR4 ;  /* 0x0000000409097c20 */ /* 0x000fe20008400000 */
[----:B------:R-:W-:Y:S01]  /*0490*/  LOP3.LUT R7, R7, 0xfffffffc, RZ, 0xc0, !PT ;  /* 0xfffffffc07077812 */ /* 0x000fe200078ec0ff */
[----:B------:R-:W-:Y:S01]  /*04a0*/  VOTEU.ALL UP0, P0 ;  /* 0x00000000003f7886 */ /* 0x000fe20000000000 */
[----:B-1----:R-:W-:Y:S01]  /*04b0*/  I2FP.F32.U32 R3, R4 ;  /* 0x0000000400037245 */ /* 0x002fe20000201000 */
[----:B------:R-:W-:Y:S01]  /*04c0*/  ULDC UR4, c[0x0][0x154] ;  /* 0x0000550000047ab9 */ /* 0x000fe20000000800 */
[----:B------:R-:W-:Y:S01]  /*04d0*/  VOTEU.ALL UP1, P0 ;  /* 0x00000000003f7886 */ /* 0x000fe20000020000 */
[----:B------:R-:W0:Y:S01]  /*04e0*/  F2I.U32.TRUNC.NTZ R9, R9 ;  /* 0x0000000900097305 */ /* 0x000e22000020f000 */
[----:B------:R-:W-:Y:S01]  /*04f0*/  IMAD.IADD R7, R0, 0x1, -R7 ;  /* 0x0000000100077824 */ /* 0x000fe200078e0a07 */
[----:B------:R-:W1:Y:S01]  /*0500*/  @!UP0 S2UR UR7, SR_CgaCtaId ;  /* 0x00000000000789c3 */ /* 0x000e620000008800 */
[----:B------:R-:W-:Y:S01]  /*0510*/  FMUL R12, R3, UR4 ;  /* 0x00000004030c7c20 */ /* 0x000fe20008400000 */
[----:B------:R-:W-:Y:S01]  /*0520*/  UMOV UR4, 0x20 ;  /* 0x0000002000047882 */ /* 0x000fe20000000000 */
[----:B------:R-:W-:Y:S01]  /*0530*/  IMAD R8, R8, 0x4, R7 ;  /* 0x0000000408087824 */ /* 0x000fe200078e0207 */
[----:B------:R-:W-:Y:S01]  /*0540*/  @!UP0 UMOV UR6, 0x400 ;  /* 0x0000040000068882 */ /* 0x000fe20000000000 */
[----:B------:R-:W-:-:S04]  /*0550*/  @!UP0 UIADD3 UR4, -UR4, 0x100000, URZ ;  /* 0x0010000004048890 */ /* 0x000fc8000fffe13f */
[----:B------:R-:W-:Y:S02]  /*0560*/  @!UP0 USHF.L.U32 UR5, UR4, 0xb, URZ ;  /* 0x0000000b04058899 */ /* 0x000fe4000800063f */
[----:B------:R-:W-:Y:S01]  /*0570*/  @!UP0 USHF.L.U32 UR4, UR4, 0x1, URZ ;  /* 0x0000000104048899 */ /* 0x000fe2000800063f */
[----:B---3--:R-:W-:Y:S01]  /*0580*/  ISETP.EQ.U32.AND P2, PT, R13, 0x1, PT ;  /* 0x000000010d00780c */ /* 0x008fe20003f42070 */
[----:B------:R-:W3:Y:S01]  /*0590*/  F2I.U32.TRUNC.NTZ R12, R12 ;  /* 0x0000000c000c7305 */ /* 0x000ee2000020f000 */
[----:B------:R-:W-:Y:S01]  /*05a0*/  LEA.HI R0, R8, R8, RZ, 0x1 ;  /* 0x0000000808007211 */ /* 0x000fe200078f08ff */
[----:B------:R-:W5:Y:S03]  /*05b0*/  LDC R7, c[0x0][0x148] ;  /* 0x00005200ff077b82 */ /* 0x000f660000000800 */
[----:B------:R-:W-:Y:S01]  /*05c0*/  LOP3.LUT R11, R0, 0xfffffffe, RZ, 0xc0, !PT ;  /* 0xfffffffe000b7812 */ /* 0x000fe200078ec0ff */
[----:B0-----:R-:W-:Y:S01]  /*05d0*/  IMAD.MOV R15, RZ, RZ, -R9 ;  /* 0x000000ffff0f7224 */ /* 0x001fe200078e0a09 */
[----:B------:R-:W-:-:S03]  /*05e0*/  SHF.R.S32.HI R9, RZ, 0x1f, R2 ;  /* 0x0000001fff097819 */ /* 0x000fc60000011402 */
[----:B--2---:R-:W-:Y:S01]  /*05f0*/  IMAD R3, R10, R15, UR8 ;  /* 0x000000080a037e24 */ /* 0x004fe2000f8e020f */
[----:B------:R-:W-:Y:S01]  /*0600*/  LEA.HI R9, R9, R2, RZ, 0x2 ;  /* 0x0000000209097211 */ /* 0x000fe200078f10ff */
[C---:B------:R-:W-:Y:S02]  /*0610*/  IMAD.IADD R0, R8.reuse, 0x1, -R11 ;  /* 0x0000000108007824 */ /* 0x040fe400078e0a0b */
[----:B------:R-:W-:Y:S01]  /*0620*/  IMAD.SHL.U32 R11, R8, 0x4, RZ ;  /* 0x00000004080b7824 */ /* 0x000fe200078e00ff */
[----:B------:R-:W-:Y:S01]  /*0630*/  LOP3.LUT R9, R9, 0xfffffffc, RZ, 0xc0, !PT ;  /* 0xfffffffc09097812 */ /* 0x000fe200078ec0ff */
[----:B---3--:R-:W-:Y:S01]  /*0640*/  IMAD.MOV R24, RZ, RZ, -R12 ;  /* 0x000000ffff187224 */ /* 0x008fe200078e0a0c */
[----:B------:R-:W-:Y:S01]  /*0650*/  ISETP.NE.AND P4, PT, R0, R3, PT ;  /* 0x000000030000720c */ /* 0x000fe20003f85270 */
[----:B-1----:R-:W-:Y:S01]  /*0660*/  @!UP0 ULEA UR6, UR7, UR6, 0x18 ;  /* 0x0000000607068291 */ /* 0x002fe2000f8ec03f */
[----:B------:R-:W-:Y:S01]  /*0670*/  LOP3.LUT R22, R8, 0xc, R11, 0x78, !PT ;  /* 0x0000000c08167812 */ /* 0x000fe200078e780b */
[----:B------:R-:W-:Y:S01]  /*0680*/  IMAD.IADD R0, R2, 0x1, -R9 ;  /* 0x0000000102007824 */ /* 0x000fe200078e0a09 */
[----:B------:R-:W-:Y:S01]  /*0690*/  VOTEU.ALL UP0, P0 ;  /* 0x00000000003f7886 */ /* 0x000fe20000000000 */
[----:B------:R-:W-:Y:S01]  /*06a0*/  LOP3.LUT P0, RZ, R6, 0x7, RZ, 0xc0, !PT ;  /* 0x0000000706ff7812 */ /* 0x000fe2000780c0ff */
[----:B------:R-:W-:-:S02]  /*06b0*/  VIADD R6, R5, 0xffffffff ;  /* 0xffffffff05067836 */ /* 0x000fc40000000000 */
[----:B------:R-:W-:Y:S01]  /*06c0*/  ISETP.NE.AND P1, PT, R0, 0x3, PT ;  /* 0x000000030000780c */ /* 0x000fe20003f25270 */
[----:B-----5:R-:W-:Y:S01]  /*06d0*/  IMAD R9, R7, R24, R4 ;  /* 0x0000001807097224 */ /* 0x020fe200078e0204 */
[----:B------:R-:W-:Y:S02]  /*06e0*/  ISETP.LT.U32.AND P0, PT, R22, 0x2, !P0 ;  /* 0x000000021600780c */ /* 0x000fe40004701070 */
[----:B------:R-:W-:Y:S01]  /*06f0*/  ISETP.EQ.OR P1, PT, R0, RZ, !P1 ;  /* 0x000000ff0000720c */ /* 0x000fe20004f22670 */
[----:B------:R-:W0:Y:S02]  /*0700*/  FENCE.VIEW.ASYNC.S ;  /* 0x00000000000073c6 */ /* 0x000e240000000000 */
[----:B0-----:R0:W1:Y:S01]  /*0710*/  @!UP0 SYNCS.EXCH.64 URZ, [UR6+0x60], UR4 ;  /* 0x00006004063f85b2 */ /* 0x0010620008000100 */
[----:B------:R-:W-:Y:S02]  /*0720*/  @P4 LEA.HI R2, R22, R22, RZ, 0x1 ;  /* 0x0000001616024211 */ /* 0x000fe400078f08ff */
[----:B------:R-:W-:-:S02]  /*0730*/  ISETP.EQ.AND P1, PT, R5, RZ, P1 ;  /* 0x000000ff0500720c */ /* 0x000fc40000f22270 */
[----:B------:R-:W-:Y:S02]  /*0740*/  @P4 SHF.R.S32.HI R2, RZ, 0x1, R2 ;  /* 0x00000001ff024819 */ /* 0x000fe40000011402 */
[----:B------:R-:W-:Y:S02]  /*0750*/  ISETP.GE.U32.AND P6, PT, R6, 0x2, PT ;  /* 0x000000020600780c */ /* 0x000fe40003fc6070 */
[----:B------:R-:W-:Y:S02]  /*0760*/  @P4 ISETP.NE.AND P5, PT, R2, R9, PT ;  /* 0x000000090200420c */ /* 0x000fe40003fa5270 */
[----:B------:R-:W-:Y:S02]  /*0770*/  SEL R2, RZ, 0x1, !P0 ;  /* 0x00000001ff027807 */ /* 0x000fe40004000000 */
[----:B------:R-:W-:Y:S02]  /*0780*/  @P4 SEL R23, RZ, 0x1, P5 ;  /* 0x00000001ff174807 */ /* 0x000fe40002800000 */
[----:B------:R-:W-:Y:S01]  /*0790*/  SEL R19, RZ, 0x1, !P1 ;  /* 0x00000001ff137807 */ /* 0x000fe20004800000 */
[----:B------:R0:W2:Y:S01]  /*07a0*/  @!UP1 SYNCS.EXCH.64 URZ, [UR6+0x68], UR4 ;  /* 0x00006804063f95b2 */ /* 0x0000a20008000100 */
[----:B------:R-:W-:Y:S01]  /*07b0*/  LOP3.LUT R23, R23, R2, RZ, 0xc0, !PT ;  /* 0x0000000217177212 */ /* 0x000fe200078ec0ff */
[----:B------:R-:W-:Y:S01]  /*07c0*/  NOP ;  /* 0x0000000000007918 */ /* 0x000fe20000000000 */
[----:B------:R-:W-:Y:S01]  /*07d0*/  SEL R19, R19, 0x2, P6 ;  /* 0x0000000213137807 */ /* 0x000fe20003000000 */
[----:B------:R-:W-:Y:S06]  /*07e0*/  @!P2 BRA `(.L_x_3) ;  /* 0x000000000008a947 */ /* 0x000fec0003800000 */
[----:B-12-4-:R-:W-:Y:S01]  /*07f0*/  UCGABAR_ARV ;  /* 0x00000000000079c7 */ /* 0x016fe20008000000 */
[----:B------:R-:W-:Y:S05]  /*0800*/  BRA `(.L_x_4) ;  /* 0x0000000000047947 */ /* 0x000fea0003800000 */
.L_x_3:
[----:B-12-4-:R-:W-:Y:S01]  /*0810*/  NOP ;  /* 0x0000000000007918 */ /* 0x016fe20000000000 */
.L_x_4:
[----:B------:R-:W1:Y:S01]  /*0820*/  LDC R2, c[0x0][0x65c] ;  /* 0x00019700ff027b82 */ /* 0x000e620000000800 */
[----:B------:R-:W-:Y:S01]  /*0830*/  LOP3.LUT R5, R5, 0xfffff7ff, RZ, 0xc0, !PT ;  /* 0xfffff7ff05057812 */ /* 0x000fe200078ec0ff */
[----:B------:R-:W-:Y:S02]  /*0840*/  IMAD.U32 R8, RZ, RZ, UR8 ;  /* 0x00000008ff087e24 */ /* 0x000fe4000f8e00ff */
[----:B------:R-:W-:Y:S01]  /*0850*/  IMAD.MOV.U32 R9, RZ, RZ, RZ ;  /* 0x000000ffff097224 */ /* 0x000fe200078e00ff */
[----:B-1----:R-:W-:-:S13]  /*0860*/  ISETP.NE.AND P1, PT, R2, 0x1, PT ;  /* 0x000000010200780c */ /* 0x002fda0003f25270 */
[----:B------:R-:W1:Y:S01]  /*0870*/  @P1 LDC R17, c[0x0][0x10] ;  /* 0x00000400ff111b82 */ /* 0x000e620000000800 */
[----:B------:R-:W-:Y:S01]  /*0880*/  @P1 LOP3.LUT R5, R5, 0x800, RZ, 0xfc, !PT ;  /* 0x0000080005051812 */ /* 0x000fe200078efcff */
[----:B------:R-:W-:Y:S02]  /*0890*/  @P1 IMAD.MOV.U32 R5, RZ, RZ, RZ ;  /* 0x000000ffff051224 */ /* 0x000fe400078e00ff */
[----:B------:R-:W-:-:S04]  /*08a0*/  @P1 IMAD.MOV.U32 R13, RZ, RZ, RZ ;  /* 0x000000ffff0d1224 */ /* 0x000fc800078e00ff */
[----:B------:R-:W2:Y:S01]  /*08b0*/  @!P1 LDC R11, c[0x0][0xc] ;  /* 0x00000300ff0b9b82 */ /* 0x000ea20000000800 */
[----:B-1----:R-:W-:-:S04]  /*08c0*/  @P1 IMAD.WIDE.U32 R16, R17, UR8, R4 ;  /* 0x0000000811101c25 */ /* 0x002fc8000f8e0004 */
[----:B------:R-:W-:Y:S02]  /*08d0*/  @P1 IMAD.IADD R17, R17, 0x1, R13 ;  /* 0x0000000111111824 */ /* 0x000fe400078e020d */
[----:B--2---:R-:W-:-:S04]  /*08e0*/  @!P1 IMAD.WIDE.U32 R8, R4, R11, R8 ;  /* 0x0000000b04089225 */ /* 0x004fc800078e0008 */
[----:B------:R-:W-:Y:S02]  /*08f0*/  @!P1 IMAD.MOV.U32 R16, RZ, RZ, R8 ;  /* 0x000000ffff109224 */ /* 0x000fe400078e0008 */
[----:B------:R-:W-:Y:S01]  /*0900*/  @!P1 IMAD.MOV.U32 R17, RZ, RZ, R9 ;  /* 0x000000ffff119224 */ /* 0x000fe200078e0009 */
[----:B------:R-:W-:Y:S06]  /*0910*/  @!P2 BRA `(.L_x_5) ;  /* 0x00000000000ca947 */ /* 0x000fec0003800000 */
[----:B------:R-:W-:Y:S01]  /*0920*/  UCGABAR_WAIT ;  /* 0x0000000000007dc7 */ /* 0x000fe20008000000 */
[----:B------:R-:W-:Y:S01]  /*0930*/  CCTL.IVALL ;  /* 0x00000000ff00798f */ /* 0x000fe20002000000 */
[----:B------:R-:W-:Y:S05]  /*0940*/  BRA `(.L_x_6) ;  /* 0x0000000000047947 */ /* 0x000fea0003800000 */
.L_x_5:
[----:B------:R-:W-:Y:S06]  /*0950*/  BAR.SYNC.DEFER_BLOCKING 0x0 ;  /* 0x0000000000007b1d */ /* 0x000fec0000010000 */
.L_x_6:
[----:B------:R-:W-:Y:S05]  /*0960*/  @!P3 BRA `(.L_x_7) ;  /* 0x000000680070b947 */ /* 0x000fea0003800000 */
[----:B------:R-:W-:-:S13]  /*0970*/  ISETP.GT.U32.AND P0, PT, R6, 0x1, PT ;  /* 0x000000010600780c */ /* 0x000fda0003f04070 */
[----:B0-----:R-:W-:Y:S05]  /*0980*/  @P0 EXIT ;  /* 0x000000000000094d */ /* 0x001fea0003800000 */
[----:B------:R-:W-:Y:S01]  /*0990*/  ULDC.64 UR4, c[0x0][0x650] ;  /* 0x0001940000047ab9 */ /* 0x000fe20000000a00 */
[----:B------:R-:W-:Y:S01]  /*09a0*/  PRMT R0, RZ, 0x7610, R0 ;  /* 0x00007610ff007816 */ /* 0x000fe20000000000 */
[----:B------:R-:W-:Y:S01]  /*09b0*/  IMAD.MOV.U32 R102, RZ, RZ, -0x1 ;  /* 0xffffffffff667424 */ /* 0x000fe200078e00ff */
[----:B------:R-:W-:Y:S01]  /*09c0*/  ISETP.GE.U32.AND P0, PT, R16, UR4, PT ;  /* 0x0000000410007c0c */ /* 0x000fe2000bf06070 */
[----:B------:R-:W-:Y:S02]  /*09d0*/  IMAD.MOV.U32 R92, RZ, RZ, -0x1 ;  /* 0xffffffffff5c7424 */ /* 0x000fe400078e00ff */
[----:B------:R-:W-:Y:S01]  /*09e0*/  IMAD.MOV.U32 R89, RZ, RZ, -0x1 ;  /* 0xffffffffff597424 */ /* 0x000fe200078e00ff */
[----:B------:R-:W-:-:S13]  /*09f0*/  ISETP.GE.U32.AND.EX P0, PT, R17, UR5, PT, P0 ;  /* 0x0000000511007c0c */ /* 0x000fda000bf06100 */
[----:B------:R-:W-:Y:S05]  /*0a00*/  @P0 BRA `(.L_x_8) ;  /* 0x0000000400280947 */ /* 0x000fea0003800000 */
[----:B------:R-:W0:Y:S01]  /*0a10*/  LDC.64 R20, c[0x0][0x628] ;  /* 0x00018a00ff147b82 */ /* 0x000e220000000a00 */
[----:B------:R-:W-:Y:S02]  /*0a20*/  IMAD.MOV.U32 R8, RZ, RZ, R16 ;  /* 0x000000ffff087224 */ /* 0x000fe400078e0010 */
[----:B------:R-:W-:-:S05]  /*0a30*/  IMAD.MOV.U32 R9, RZ, RZ, R17 ;  /* 0x000000ffff097224 */ /* 0x000fca00078e0011 */
[----:B------:R-:W1:Y:S08]  /*0a40*/  LDC R0, c[0x0][0x630] ;  /* 0x00018c00ff007b82 */ /* 0x000e700000000800 */
[----:B------:R-:W2:Y:S01]  /*0a50*/  LDC.64 R26, c[0x0][0x620] ;  /* 0x00018800ff1a7b82 */ /* 0x000ea20000000a00 */
[----:B0-----:R-:W-:-:S04]  /*0a60*/  ISETP.NE.U32.AND P0, PT, R20, RZ, PT ;  /* 0x000000ff1400720c */ /* 0x001fc80003f05070 */
[----:B------:R-:W-:-:S13]  /*0a70*/  ISETP.NE.AND.EX P0, PT, R21, RZ, PT, P0 ;  /* 0x000000ff1500720c */ /* 0x000fda0003f05300 */
[----:B-12---:R-:W-:Y:S05]  /*0a80*/  @!P0 BRA `(.L_x_9) ;  /* 0x0000000000288947 */ /* 0x006fea0003800000 */
[----:B------:R-:W0:Y:S02]  /*0a90*/  LDC R13, c[0x0][0x634] ;  /* 0x00018d00ff0d7b82 */ /* 0x000e240000000800 */
[----:B0-----:R-:W-:-:S05]  /*0aa0*/  IADD3 R13, P0, R16, R13, RZ ;  /* 0x0000000d100d7210 */ /* 0x001fca0007f1e0ff */
[----:B------:R-:W-:-:S04]  /*0ab0*/  IMAD.X R15, RZ, RZ, R17, P0 ;  /* 0x000000ffff0f7224 */ /* 0x000fc800000e0611 */
[----:B------:R-:W-:-:S04]  /*0ac0*/  IMAD.WIDE.U32 R8, R15, R20, RZ ;  /* 0x000000140f087225 */ /* 0x000fc800078e00ff */
[----:B------:R-:W-:-:S04]  /*0ad0*/  IMAD.WIDE.U32 R10, P0, R13, R21, R8 ;  /* 0x000000150d0a7225 */ /* 0x000fc80007800008 */
[----:B------:R-:W-:-:S04]  /*0ae0*/  IMAD.WIDE.U32 R8, R13, R20, RZ ;  /* 0x000000140d087225 */ /* 0x000fc800078e00ff */
[----:B------:R-:W-:Y:S01]  /*0af0*/  IMAD.X R13, RZ, RZ, RZ, P0 ;  /* 0x000000ffff0d7224 */ /* 0x000fe200000e06ff */
[----:B------:R-:W-:Y:S01]  /*0b00*/  IADD3 RZ, P0, R9, R10, RZ ;  /* 0x0000000a09ff7210 */ /* 0x000fe20007f1e0ff */
[----:B------:R-:W-:-:S04]  /*0b10*/  IMAD.MOV.U32 R12, RZ, RZ, R11 ;  /* 0x000000ffff0c7224 */ /* 0x000fc800078e000b */
[----:B------:R-:W-:-:S08]  /*0b20*/  IMAD.WIDE.U32.X R8, R15, R21, R12, P0 ;  /* 0x000000150f087225 */ /* 0x000fd000000e040c */
.L_x_9:
[----:B------:R-:W0:Y:S01]  /*0b30*/  LDC.64 R20, c[0x0][0x640] ;  /* 0x00019000ff147b82 */ /* 0x000e220000000a00 */
[--C-:B------:R-:W-:Y:S01]  /*0b40*/  SHF.R.U64 R89, R8, R0, R9.reuse ;  /* 0x0000000008597219 */ /* 0x100fe20000001209 */
[----:B------:R-:W-:Y:S01]  /*0b50*/  IMAD R28, R7, R24, R4 ;  /* 0x00000018071c7224 */ /* 0x000fe200078e0204 */
[----:B------:R-:W-:Y:S01]  /*0b60*/  SHF.R.U32.HI R0, RZ, R0, R9 ;  /* 0x00000000ff007219 */ /* 0x000fe20000011609 */
[----:B------:R-:W-:Y:S01]  /*0b70*/  IMAD.MOV.U32 R25, RZ, RZ, 0x1 ;  /* 0x00000001ff197424 */ /* 0x000fe200078e00ff */
[----:B------:R-:W-:-:S03]  /*0b80*/  IADD3 R5, P0, RZ, -R89, RZ ;  /* 0x80000059ff057210 */ /* 0x000fc60007f1e0ff */
[----:B------:R-:W1:Y:S02]  /*0b90*/  LDC R6, c[0x0][0x618] ;  /* 0x00018600ff067b82 */ /* 0x000e640000000800 */
[----:B------:R-:W-:-:S04]  /*0ba0*/  IMAD.X R9, RZ, RZ, ~R0, P0 ;  /* 0x000000ffff097224 */ /* 0x000fc800000e0e00 */
[-C--:B------:R-:W-:Y:S02]  /*0bb0*/  IMAD R0, R9, R26.reuse, RZ ;  /* 0x0000001a09007224 */ /* 0x080fe400078e02ff */
[----:B------:R-:W2:Y:S01]  /*0bc0*/  LDC R11, c[0x0][0x608] ;  /* 0x00018200ff0b7b82 */ /* 0x000ea20000000800 */
[----:B------:R-:W-:-:S04]  /*0bd0*/  IMAD.WIDE.U32 R8, R5, R26, R16 ;  /* 0x0000001a05087225 */ /* 0x000fc800078e0010 */
[----:B------:R-:W-:-:S03]  /*0be0*/  IMAD R5, R5, R27, R0 ;  /* 0x0000001b05057224 */ /* 0x000fc600078e0200 */
[----:B------:R-:W3:Y:S01]  /*0bf0*/  LDC R12, c[0x0][0x658] ;  /* 0x00019600ff0c7b82 */ /* 0x000ee20000000800 */
[----:B0-----:R-:W-:Y:S01]  /*0c00*/  ISETP.NE.U32.AND P0, PT, R20, RZ, PT ;  /* 0x000000ff1400720c */ /* 0x001fe20003f05070 */
[----:B------:R-:W-:Y:S02]  /*0c10*/  IMAD.IADD R5, R9, 0x1, R5 ;  /* 0x0000000109057824 */ /* 0x000fe400078e0205 */
[----:B------:R-:W-:Y:S01]  /*0c20*/  IMAD.MOV.U32 R9, RZ, RZ, -0x1 ;  /* 0xffffffffff097424 */ /* 0x000fe200078e00ff */
[----:B------:R-:W-:-:S03]  /*0c30*/  ISETP.NE.AND.EX P0, PT, R21, RZ, PT, P0 ;  /* 0x000000ff1500720c */ /* 0x000fc60003f05300 */
[----:B------:R-:W0:Y:S01]  /*0c40*/  LDC R15, c[0x0][0x600] ;  /* 0x00018000ff0f7b82 */ /* 0x000e220000000800 */
[-CC-:B-1----:R-:W-:Y:S02]  /*0c50*/  SHF.R.U64 R13, R8, R6.reuse, R5.reuse ;  /* 0x00000006080d7219 */ /* 0x182fe40000001205 */
[----:B------:R-:W-:-:S05]  /*0c60*/  SHF.R.U32.HI R0, RZ, R6, R5 ;  /* 0x00000006ff007219 */ /* 0x000fca0000011605 */
[----:B------:R-:W1:Y:S01]  /*0c70*/  LDC R14, c[0x0][0x648] ;  /* 0x00019200ff0e7b82 */ /* 0x000e620000000800 */
[-CC-:B--2---:R-:W-:Y:S02]  /*0c80*/  SHF.R.U64 R29, R13, R11.reuse, R0.reuse ;  /* 0x0000000b0d1d7219 */ /* 0x184fe40000001200 */
[----:B------:R-:W-:-:S05]  /*0c90*/  SHF.R.U32.HI R5, RZ, R11, R0 ;  /* 0x0000000bff057219 */ /* 0x000fca0000011600 */
[----:B------:R-:W2:Y:S01]  /*0ca0*/  LDC R26, c[0x0][0x638] ;  /* 0x00018e00ff1a7b82 */ /* 0x000ea20000000800 */
[-CC-:B---3--:R-:W-:Y:S02]  /*0cb0*/  SHF.R.U64 R24, R29, R12.reuse, R5.reuse ;  /* 0x0000000c1d187219 */ /* 0x188fe40000001205 */
[-C--:B------:R-:W-:Y:S02]  /*0cc0*/  SHF.L.U32 R0, R9, R12.reuse, RZ ;  /* 0x0000000c09007219 */ /* 0x080fe400000006ff */
[----:B------:R-:W-:Y:S01]  /*0cd0*/  SHF.R.U32.HI R5, RZ, R12, R5 ;  /* 0x0000000cff057219 */ /* 0x000fe20000011605 */
[----:B------:R-:W-:Y:S01]  /*0ce0*/  IMAD.MOV.U32 R4, RZ, RZ, R24 ;  /* 0x000000ffff047224 */ /* 0x000fe200078e0018 */
[----:B------:R-:W-:Y:S01]  /*0cf0*/  LOP3.LUT R10, RZ, R0, RZ, 0x33, !PT ;  /* 0x00000000ff0a7212 */ /* 0x000fe200078e33ff */
[----:B------:R-:W3:Y:S01]  /*0d00*/  LDC R27, c[0x0][0x610] ;  /* 0x00018400ff1b7b82 */ /* 0x000ee20000000800 */
[----:B------:R-:W-:Y:S05]  /*0d10*/  @!P0 BRA `(.L_x_10) ;  /* 0x0000000000288947 */ /* 0x000fea0003800000 */
[----:B------:R-:W4:Y:S02]  /*0d20*/  LDC R9, c[0x0][0x64c] ;  /* 0x00019300ff097b82 */ /* 0x000f240000000800 */
[----:B----4-:R-:W-:-:S05]  /*0d30*/  IADD3 R9, P0, R24, R9, RZ ;  /* 0x0000000918097210 */ /* 0x010fca0007f1e0ff */
        /* <DEDUP_REMOVED lines=8> */
.L_x_10:
[----:B-1----:R-:W-:Y:S01]  /*0dc0*/  SHF.R.U64 R4, R4, R14, R5 ;  /* 0x0000000e04047219 */ /* 0x002fe20000001205 */
[----:B0-----:R-:W-:Y:S01]  /*0dd0*/  VIADD R6, R15, 0xffffffff ;  /* 0xffffffff0f067836 */ /* 0x001fe20000000000 */
[----:B------:R-:W-:Y:S02]  /*0de0*/  SHF.L.U32 R0, R25, R12, RZ ;  /* 0x0000000c19007219 */ /* 0x000fe400000006ff */
[----:B------:R-:W-:Y:S01]  /*0df0*/  LOP3.LUT R5, R29, R10, RZ, 0xc0, !PT ;  /* 0x0000000a1d057212 */ /* 0x000fe200078ec0ff */
[----:B------:R-:W-:Y:S01]  /*0e00*/  IMAD.MOV R7, RZ, RZ, -R4 ;  /* 0x000000ffff077224 */ /* 0x000fe200078e0a04 */
[----:B------:R-:W-:Y:S02]  /*0e10*/  SEL R3, R3, R28, !P1 ;  /* 0x0000001c03037207 */ /* 0x000fe40004800000 */
[----:B------:R-:W-:Y:S01]  /*0e20*/  LOP3.LUT R6, R13, R6, RZ, 0xc0, !PT ;  /* 0x000000060d067212 */ /* 0x000fe200078ec0ff */
[----:B------:R-:W-:Y:S02]  /*0e30*/  IMAD R4, R0, R4, R5 ;  /* 0x0000000400047224 */ /* 0x000fe400078e0205 */
[----:B--2---:R-:W-:-:S02]  /*0e40*/  IMAD R0, R7, R26, R24 ;  /* 0x0000001a07007224 */ /* 0x004fc400078e0218 */
[----:B---3--:R-:W-:Y:S02]  /*0e50*/  IMAD R3, R4, R27, R3 ;  /* 0x0000001b04037224 */ /* 0x008fe400078e0203 */
[----:B------:R-:W-:Y:S02]  /*0e60*/  IMAD R102, R0, R15, R6 ;  /* 0x0000000f00667224 */ /* 0x000fe400078e0206 */
[----:B------:R-:W-:-:S03]  /*0e70*/  IMAD.MOV.U32 R4, RZ, RZ, 0x1 ;  /* 0x00000001ff047424 */ /* 0x000fc600078e00ff */
[----:B------:R-:W-:Y:S02]  /*0e80*/  SEL R92, R102, R3, !P1 ;  /* 0x00000003665c7207 */ /* 0x000fe40004800000 */
[----:B------:R-:W-:Y:S02]  /*0e90*/  PRMT R0, R4, 0x7610, R0 ;  /* 0x0000761004007816 */ /* 0x000fe40000000000 */
[----:B------:R-:W-:-:S07]  /*0ea0*/  SEL R102, R3, R102, !P1 ;  /* 0x0000006603667207 */ /* 0x000fce0004800000 */
.L_x_8:
[----:B------:R-:W-:-:S08]  /*0eb0*/  NOP ;  /* 0x0000000000007918 */ /* 0x000fd00000000000 */
[----:B------:R-:W0:Y:S02]  /*0ec0*/  USETMAXREG.TRY_ALLOC.CTAPOOL UP0, 0xe8 ;  /* 0x000000e8000079c8 */ /* 0x000e240008000600 */
[----:B0-----:R-:W-:-:S13]  /*0ed0*/  PLOP3.LUT P0, PT, PT, PT, UP0, 0x80, 0x0 ;  /* 0x000000000000781c */ /* 0x001fda0003f0f008 */
[----:B------:R-:W-:Y:S05]  /*0ee0*/  @!P0 BRA `(.L_x_8) ;  /* 0xfffffffc00f08947 */ /* 0x000fea000383ffff */
[----:B------:R-:W-:Y:S01]  /*0ef0*/  ULDC.64 UR4, c[0x0][0x598] ;  /* 0x0001660000047ab9 */ /* 0x000fe20000000a00 */
[----:B------:R-:W-:Y:S01]  /*0f00*/  ULDC.64 UR36, c[0x0][0x208] ;  /* 0x0000820000247ab9 */ /* 0x000fe20000000a00 */
[----:B------:R-:W-:-:S04]  /*0f10*/  ISETP.NE.U32.AND P0, PT, RZ, UR4, PT ;  /* 0x00000004ff007c0c */ /* 0x000fc8000bf05070 */
[----:B------:R-:W-:-:S13]  /*0f20*/  ISETP.NE.AND.EX P0, PT, RZ, UR5, PT, P0 ;  /* 0x00000005ff007c0c */ /* 0x000fda000bf05300 */
[----:B------:R-:W-:Y:S05]  /*0f30*/  @!P0 BRA `(.L_x_11) ;  /* 0x00000000001c8947 */ /* 0x000fea0003800000 */
[----:B------:R-:W0:Y:S02]  /*0f40*/  LDC.64 R4, c[0x0][0x598] ;  /* 0x00016600ff047b82 */ /* 0x000e240000000a00 */
[----:B0-----:R-:W2:Y:S02]  /*0f50*/  LDG.E.64 R4, desc[UR36][R4.64] ;  /* 0x0000002404047981 */ /* 0x001ea4000c1e1b00 */
[----:B--2---:R-:W-:-:S04]  /*0f60*/  ISETP.NE.U32.AND P0, PT, R4, RZ, PT ;  /* 0x000000ff0400720c */ /* 0x004fc80003f05070 */
[----:B------:R-:W-:-:S13]  /*0f70*/  ISETP.NE.AND.EX P0, PT, R5, RZ, PT, P0 ;  /* 0x000000ff0500720c */ /* 0x000fda0003f05300 */
[----:B------:R-:W-:Y:S05]  /*0f80*/  @!P0 BRA `(.L_x_11) ;  /* 0x0000000000088947 */ /* 0x000fea0003800000 */
[----:B------:R0:W5:Y:S01]  /*0f90*/  LD.E R88, desc[UR36][R4.64] ;  /* 0x0000002404587980 */ /* 0x000162000c101900 */
[----:B------:R-:W-:Y:S05]  /*0fa0*/  BRA `(.L_x_12) ;  /* 0x0000000000247947 */ /* 0x000fea0003800000 */
.L_x_11:
[----:B------:R-:W-:Y:S02]  /*0fb0*/  ULDC.64 UR4, c[0x0][0x588] ;  /* 0x0001620000047ab9 */ /* 0x000fe40000000a00 */
[----:B------:R-:W-:-:S04]  /*0fc0*/  ISETP.NE.U32.AND P0, PT, RZ, UR4, PT ;  /* 0x00000004ff007c0c */ /* 0x000fc8000bf05070 */
[----:B------:R-:W-:-:S13]  /*0fd0*/  ISETP.NE.AND.EX P0, PT, RZ, UR5, PT, P0 ;  /* 0x00000005ff007c0c */ /* 0x000fda000bf05300 */
[----:B------:R-:W-:Y:S05]  /*0fe0*/  @!P0 BRA `(.L_x_13) ;  /* 0x00000000000c8947 */ /* 0x000fea0003800000 */
[----:B------:R-:W0:Y:S02]  /*0ff0*/  LDC.64 R4, c[0x0][0x588] ;  /* 0x00016200ff047b82 */ /* 0x000e240000000a00 */
[----:B0-----:R1:W5:Y:S01]  /*1000*/  LDG.E R88, desc[UR36][R4.64] ;  /* 0x0000002404587981 */ /* 0x001362000c1e1900 */
[----:B------:R-:W-:Y:S05]  /*1010*/  BRA `(.L_x_12) ;  /* 0x0000000000087947 */ /* 0x000fea0003800000 */
.L_x_13:
[----:B------:R-:W-:Y:S02]  /*1020*/  ULDC UR4, c[0x0][0x580] ;  /* 0x0001600000047ab9 */ /* 0x000fe40000000800 */
[----:B------:R-:W-:-:S07]  /*1030*/  IMAD.U32 R88, RZ, RZ, UR4 ;  /* 0x00000004ff587e24 */ /* 0x000fce000f8e00ff */
.L_x_12:
[----:B------:R-:W-:Y:S02]  /*1040*/  ULDC.64 UR4, c[0x0][0x5a0] ;  /* 0x0001680000047ab9 */ /* 0x000fe40000000a00 */
[----:B------:R-:W-:-:S04]  /*1050*/  ISETP.NE.U32.AND P0, PT, RZ, UR4, PT ;  /* 0x00000004ff007c0c */ /* 0x000fc8000bf05070 */
[----:B------:R-:W-:-:S13]  /*1060*/  ISETP.NE.AND.EX P0, PT, RZ, UR5, PT, P0 ;  /* 0x00000005ff007c0c */ /* 0x000fda000bf05300 */
[----:B------:R-:W-:Y:S05]  /*1070*/  @!P0 BRA `(.L_x_14) ;  /* 0x00000000001c8947 */ /* 0x000fea0003800000 */
[----:B01----:R-:W0:Y:S02]  /*1080*/  LDC.64 R4, c[0x0][0x5a0] ;  /* 0x00016800ff047b82 */ /* 0x003e240000000a00 */
[----:B0-----:R-:W2:Y:S02]  /*1090*/  LDG.E.64 R4, desc[UR36][R4.64] ;  /* 0x0000002404047981 */ /* 0x001ea4000c1e1b00 */
[----:B--2---:R-:W-:-:S04]  /*10a0*/  ISETP.NE.U32.AND P0, PT, R4, RZ, PT ;  /* 0x000000ff0400720c */ /* 0x004fc80003f05070 */
[----:B------:R-:W-:-:S13]  /*10b0*/  ISETP.NE.AND.EX P0, PT, R5, RZ, PT, P0 ;  /* 0x000000ff0500720c */ /* 0x000fda0003f05300 */
[----:B------:R-:W-:Y:S05]  /*10c0*/  @!P0 BRA `(.L_x_14) ;  /* 0x0000000000088947 */ /* 0x000fea0003800000 */
[----:B------:R0:W5:Y:S01]  /*10d0*/  LD.E R90, desc[UR36][R4.64] ;  /* 0x00000024045a7980 */ /* 0x000162000c101900 */
[----:B------:R-:W-:Y:S05]  /*10e0*/  BRA `(.L_x_15) ;  /* 0x0000000000247947 */ /* 0x000fea0003800000 */
.L_x_14:
[----:B------:R-:W-:Y:S02]  /*10f0*/  ULDC.64 UR4, c[0x0][0x590] ;  /* 0x0001640000047ab9 */ /* 0x000fe40000000a00 */
[----:B------:R-:W-:-:S04]  /*1100*/  ISETP.NE.U32.AND P0, PT, RZ, UR4, PT ;  /* 0x00000004ff007c0c */ /* 0x000fc8000bf05070 */
[----:B------:R-:W-:-:S13]  /*1110*/  ISETP.NE.AND.EX P0, PT, RZ, UR5, PT, P0 ;  /* 0x00000005ff007c0c */ /* 0x000fda000bf05300 */
[----:B------:R-:W-:Y:S05]  /*1120*/  @!P0 BRA `(.L_x_16) ;  /* 0x00000000000c8947 */ /* 0x000fea0003800000 */
[----:B------:R-:W2:Y:S02]  /*1130*/  LDC.64 R90, c[0x0][0x590] ;  /* 0x00016400ff5a7b82 */ /* 0x000ea40000000a00 */
[----:B--2---:R2:W5:Y:S01]  /*1140*/  LDG.E R90, desc[UR36][R90.64] ;  /* 0x000000245a5a7981 */ /* 0x004562000c1e1900 */
[----:B------:R-:W-:Y:S05]  /*1150*/  BRA `(.L_x_15) ;  /* 0x0000000000087947 */ /* 0x000fea0003800000 */
.L_x_16:
[----:B------:R-:W-:Y:S02]  /*1160*/  ULDC UR4, c[0x0][0x584] ;  /* 0x0001610000047ab9 */ /* 0x000fe40000000800 */
[----:B------:R-:W-:-:S07]  /*1170*/  IMAD.U32 R90, RZ, RZ, UR4 ;  /* 0x00000004ff5a7e24 */ /* 0x000fce000f8e00ff */
.L_x_15:
[----:B------:R-:W-:-:S13]  /*1180*/  LOP3.LUT P0, RZ, R0, 0xff, RZ, 0xc0, !PT ;  /* 0x000000ff00ff7812 */ /* 0x000fda000780c0ff */
[----:B------:R-:W-:Y:S05]  /*1190*/  @!P0 EXIT ;  /* 0x000000000000894d */ /* 0x000fea0003800000 */
[----:B------:R-:W-:Y:S01]  /*11a0*/  ULDC UR4, c[0x0][0x28c] ;  /* 0x0000a30000047ab9 */ /* 0x000fe20000000800 */
[----:B------:R-:W-:Y:S01]  /*11b0*/  LOP3.LUT R106, R19, 0x1, RZ, 0xfc, !PT ;  /* 0x00000001136a7812 */ /* 0x000fe200078efcff */
[----:B------:R-:W-:Y:S01]  /*11c0*/  UIADD3 UR4, UR4, 0x1f, URZ ;  /* 0x0000001f04047890 */ /* 0x000fe2000fffe03f */
[----:B------:R-:W-:Y:S01]  /*11d0*/  UMOV UR38, URZ ;  /* 0x0000003f00267c82 */ /* 0x000fe20008000000 */
[----:B------:R-:W-:Y:S02]  /*11e0*/  UMOV UR39, URZ ;  /* 0x0000003f00277c82 */ /* 0x000fe40008000000 */
[----:B------:R-:W-:-:S04]  /*11f0*/  USHF.R.S32.HI UR5, URZ, 0x1f, UR4 ;  /* 0x0000001f3f057899 */ /* 0x000fc80008011404 */
[----:B------:R-:W-:-:S04]  /*1200*/  ULEA.HI UR5, UR5, UR4, URZ, 0x5 ;  /* 0x0000000405057291 */ /* 0x000fc8000f8f283f */
[----:B------:R-:W-:-:S12]  /*1210*/  USHF.R.S32.HI UR40, URZ, 0x5, UR5 ;  /* 0x000000053f287899 */ /* 0x000fd80008011405 */
.L_x_162:
[----:B------:R-:W-:Y:S01]  /*1220*/  LOP3.LUT R0, R18, 0x80, RZ, 0xc0, !PT ;  /* 0x0000008012007812 */ /* 0x000fe200078ec0ff */
[----:B---3--:R-:W3:Y:S01]  /*1230*/  S2UR UR7, SR_CgaCtaId ;  /* 0x00000000000779c3 */ /* 0x008ee20000008800 */
[----:B------:R-:W-:Y:S02]  /*1240*/  UMOV UR6, 0x400 ;  /* 0x0000040000067882 */ /* 0x000fe40000000000 */
[----:B------:R-:W-:-:S06]  /*1250*/  SHF.R.U32.HI R0, RZ, 0x7, R0 ;  /* 0x00000007ff007819 */ /* 0x000fcc0000011600 */
[----:B----4-:R-:W4:Y:S01]  /*1260*/  SHFL.IDX PT, R0, R0, RZ, 0x1f ;  /* 0x00001fff00007589 */ /* 0x010f2200000e0000 */
[----:B---3--:R-:W-:Y:S01]  /*1270*/  ULEA UR6, UR7, UR6, 0x18 ;  /* 0x0000000607067291 */ /* 0x008fe2000f8ec03f */
[----:B----4-:R-:W-:-:S13]  /*1280*/  R2UR UR4, R0 ;  /* 0x00000000000472ca */ /* 0x010fda00000e0000 */
[----:B------:R-:W-:-:S04]  /*1290*/  ULEA.HI UR5, UR4, UR4, URZ, 0x1 ;  /* 0x0000000404057291 */ /* 0x000fc8000f8f083f */
[----:B------:R-:W-:-:S04]  /*12a0*/  ULOP3.LUT UR5, UR5, 0x7fffe, URZ, 0xc0, !UPT ;  /* 0x0007fffe05057892 */ /* 0x000fc8000f8ec03f */
[----:B------:R-:W-:-:S03]  /*12b0*/  UIADD3 UR5, UR4, -UR5, URZ ;  /* 0x8000000504057290 */ /* 0x000fc6000fffe03f */
[----:B------:R-:W-:Y:S01]  /*12c0*/  ULDC UR4, c[0x0][0x28c] ;  /* 0x0000a30000047ab9 */ /* 0x000fe20000000800 */
[----:B------:R-:W-:Y:S01]  /*12d0*/  ULEA UR5, UR5, UR6, 0xd ;  /* 0x0000000605057291 */ /* 0x000fe2000f8e683f */
[----:B------:R-:W-:-:S03]  /*12e0*/  ISETP.LT.AND P0, PT, RZ, UR4, PT ;  /* 0x00000004ff007c0c */ /* 0x000fc6000bf01270 */
[----:B------:R-:W-:-:S04]  /*12f0*/  UIADD3 UR5, UR5, 0x100, URZ ;  /* 0x0000010005057890 */ /* 0x000fc8000fffe03f */
[----:B------:R-:W-:-:S04]  /*1300*/  USHF.R.U32.HI UR5, URZ, 0x4, UR5 ;  /* 0x000000043f057899 */ /* 0x000fc80008011605 */
[----:B------:R-:W-:Y:S02]  /*1310*/  ULOP3.LUT UR41, UR5, 0x3fff, URZ, 0xc0, !UPT ;  /* 0x00003fff05297892 */ /* 0x000fe4000f8ec03f */
[----:B01---5:R-:W-:Y:S10]  /*1320*/  @P0 BRA `(.L_x_17) ;  /* 0x0000000000400947 */ /* 0x023ff40003800000 */
[----:B------:R-:W-:Y:S01]  /*1330*/  MOV R0, 0x0 ;  /* 0x0000000000007802 */ /* 0x000fe20000000f00 */
[----:B------:R-:W-:Y:S01]  /*1340*/  ULDC.64 UR4, c[0x4][0x68] ;  /* 0x01001a0000047ab9 */ /* 0x000fe20000000a00 */
[----:B------:R-:W-:Y:S01]  /*1350*/  ULDC.64 UR6, c[0x4][0x8] ;  /* 0x0100020000067ab9 */ /* 0x000fe20000000a00 */
[----:B01----:R-:W-:Y:S01]  /*1360*/  IMAD.U32 R4, RZ, RZ, UR4 ;  /* 0x00000004ff047e24 */ /* 0x003fe2000f8e00ff */
[----:B------:R0:W1:Y:S01]  /*1370*/  LDC.64 R14, c[0x4][R0] ;  /* 0x01000000000e7b82 */ /* 0x0000620000000a00 */
[----:B------:R-:W-:Y:S01]  /*1380*/  IMAD.U32 R5, RZ, RZ, UR5 ;  /* 0x00000005ff057e24 */ /* 0x000fe2000f8e00ff */
[----:B------:R-:W-:Y:S01]  /*1390*/  ULDC.64 UR4, c[0x4][0x70] ;  /* 0x01001c0000047ab9 */ /* 0x000fe20000000a00 */
[----:B------:R-:W-:Y:S02]  /*13a0*/  IMAD.U32 R10, RZ, RZ, UR6 ;  /* 0x00000006ff0a7e24 */ /* 0x000fe4000f8e00ff */
[----:B------:R-:W-:Y:S02]  /*13b0*/  IMAD.U32 R6, RZ, RZ, UR4 ;  /* 0x00000004ff067e24 */ /* 0x000fe4000f8e00ff */
[----:B------:R-:W-:-:S02]  /*13c0*/  IMAD.U32 R7, RZ, RZ, UR5 ;  /* 0x00000005ff077e24 */ /* 0x000fc4000f8e00ff */
[----:B------:R-:W-:Y:S02]  /*13d0*/  IMAD.U32 R11, RZ, RZ, UR7 ;  /* 0x00000007ff0b7e24 */ /* 0x000fe4000f8e00ff */
[----:B------:R-:W-:Y:S02]  /*13e0*/  IMAD.MOV.U32 R8, RZ, RZ, 0x1e1 ;  /* 0x000001e1ff087424 */ /* 0x000fe400078e00ff */
[----:B------:R-:W-:Y:S02]  /*13f0*/  IMAD.MOV.U32 R12, RZ, RZ, 0x1 ;  /* 0x00000001ff0c7424 */ /* 0x000fe400078e00ff */
[----:B0-----:R-:W-:-:S07]  /*1400*/  IMAD.MOV.U32 R13, RZ, RZ, RZ ;  /* 0x000000ffff0d7224 */ /* 0x001fce00078e00ff */
[----:B------:R-:W-:-:S07]  /*1410*/  LEPC R20, `(.L_x_17) ;  /* 0x000000001014794e */ /* 0x000fce0000000000 */
[----:B-12--5:R-:W-:Y:S05]  /*1420*/  CALL.ABS.NOINC R14 ;  /* 0x000000000e007343 */ /* 0x026fea0003c00000 */
.L_x_17:
[----:B------:R-:W-:-:S13]  /*1430*/  ISETP.NE.AND P0, PT, R106, 0x3, PT ;  /* 0x000000036a00780c */ /* 0x000fda0003f05270 */
[----:B------:R-:W-:Y:S05]  /*1440*/  @!P0 BRA `(.L_x_18) ;  /* 0x0000000000048947 */ /* 0x000fea0003800000 */
[----:B------:R-:W-:Y:S01]  /*1450*/  BPT.TRAP 0x1 ;  /* 0x000000040000795c */ /* 0x000fe20000300000 */
.L_x_18:
[----:B------:R-:W3:Y:S01]  /*1460*/  S2UR UR5, SR_CgaCtaId ;  /* 0x00000000000579c3 */ /* 0x000ee20000008800 */
[----:B------:R-:W-:Y:S01]  /*1470*/  UMOV UR4, 0x400 ;  /* 0x0000040000047882 */ /* 0x000fe20000000000 */
[----:B------:R-:W-:Y:S02]  /*1480*/  IMAD.U32 R0, RZ, RZ, UR38 ;  /* 0x00000026ff007e24 */ /* 0x000fe4000f8e00ff */
[----:B------:R-:W-:-:S03]  /*1490*/  IMAD.U32 R3, RZ, RZ, UR39 ;  /* 0x00000027ff037e24 */ /* 0x000fc6000f8e00ff */
[----:B------:R-:W-:Y:S01]  /*14a0*/  SHF.L.U32 R0, R0, 0x1f, RZ ;  /* 0x0000001f00007819 */ /* 0x000fe200000006ff */
[----:B---3--:R-:W-:-:S06]  /*14b0*/  ULEA UR4, UR5, UR4, 0x18 ;  /* 0x0000000405047291 */ /* 0x008fcc000f8ec03f */
[----:B------:R-:W-:-:S04]  /*14c0*/  IMAD.U32 R6, RZ, RZ, UR4 ;  /* 0x00000004ff067e24 */ /* 0x000fc8000f8e00ff */
[----:B------:R-:W-:-:S04]  /*14d0*/  IMAD R3, R3, 0x8, R6 ;  /* 0x0000000803037824 */ /* 0x000fc800078e0206 */
[----:B------:R3:W4:Y:S01]  /*14e0*/  SYNCS.PHASECHK.TRANS64.TRYWAIT P1, [R3+URZ], R0 ;  /* 0x00000000030075a7 */ /* 0x000722000802017f */
[----:B------:R-:W-:Y:S05]  /*14f0*/  @!P0 BRA `(.L_x_19) ;  /* 0x0000000000048947 */ /* 0x000fea0003800000 */
[----:B------:R-:W-:Y:S01]  /*1500*/  BPT.TRAP 0x1 ;  /* 0x000000040000795c */ /* 0x000fe20000300000 */
.L_x_19:
[----:B----4-:R-:W-:Y:S05]  /*1510*/  @P1 BRA `(.L_x_20) ;  /* 0x0000000000081947 */ /* 0x010fea0003800000 */
[----:B------:R-:W4:Y:S02]  /*1520*/  SYNCS.PHASECHK.TRANS64.TRYWAIT P1, [R3+URZ], R0 ;  /* 0x00000000030075a7 */ /* 0x000f24000802017f */
[----:B----4-:R-:W-:Y:S05]  /*1530*/  @!P1 BRA `(.L_x_21) ;  /* 0x00000074000c9947 */ /* 0x010fea0003800000 */
.L_x_20:
[----:B------:R-:W-:-:S04]  /*1540*/  UISETP.LT.AND UP0, UPT, UR40, 0x1, UPT ;  /* 0x000000012800788c */ /* 0x000fc8000bf01270 */
[----:B------:R-:W-:-:S06]  /*1550*/  USEL UR4, UR40, 0x1, UP0 ;  /* 0x0000000128047887 */ /* 0x000fcc0008000000 */
[----:B---34-:R-:W-:Y:S01]  /*1560*/  IMAD.U32 R0, RZ, RZ, UR4 ;  /* 0x00000004ff007e24 */ /* 0x018fe2000f8e00ff */
[----:B------:R-:W-:Y:S05]  /*1570*/  WARPSYNC.ALL ;  /* 0x0000000000007948 */ /* 0x000fea0003800000 */
[----:B------:R-:W-:-:S04]  /*1580*/  IADD3 R0, -R0, UR40, RZ ;  /* 0x0000002800007c10 */ /* 0x000fc8000fffe1ff */
[----:B------:R-:W-:Y:S02]  /*1590*/  ISETP.GE.AND P1, PT, R0, 0x1, PT ;  /* 0x000000010000780c */ /* 0x000fe40003f26270 */
[----:B------:R-:W-:Y:S01]  /*15a0*/  R2UR UR4, R6 ;  /* 0x00000000060472ca */ /* 0x000fe200000e0000 */
[----:B------:R-:W-:Y:S01]  /*15b0*/  WARPGROUP.ARRIVE ;  /* 0x00000000000079c5 */ /* 0x000fe20000000000 */
[----:B------:R-:W-:Y:S01]  /*15c0*/  UMOV UR9, 0x40000040 ;  /* 0x4000004000097882 */ /* 0x000fe20000000000 */
[----:B------:R-:W-:-:S10]  /*15d0*/  UMOV UR11, 0x40000040 ;  /* 0x40000040000b7882 */ /* 0x000fd40000000000 */
[----:B------:R-:W-:-:S04]  /*15e0*/  UIADD3 UR4, UR4, 0x28100, URZ ;  /* 0x0002810004047890 */ /* 0x000fc8000fffe03f */
[----:B------:R-:W-:-:S04]  /*15f0*/  USHF.R.U32.HI UR4, URZ, 0x4, UR4 ;  /* 0x000000043f047899 */ /* 0x000fc80008011604 */
[----:B------:R-:W-:Y:S02]  /*1600*/  ULOP3.LUT UR5, UR4, 0x3fff, URZ, 0xc0, !UPT ;  /* 0x00003fff04057892 */ /* 0x000fe4000f8ec03f */
[----:B------:R-:W-:Y:S02]  /*1610*/  ULOP3.LUT UR4, UR41, 0x10000, URZ, 0xfc, !UPT ;  /* 0x0001000029047892 */ /* 0x000fe4000f8efc3f */
[----:B------:R-:W-:Y:S02]  /*1620*/  ULOP3.LUT UR5, UR5, 0x10000, URZ, 0xfc, !UPT ;  /* 0x0001000005057892 */ /* 0x000fe4000f8efc3f */
[----:B------:R-:W-:Y:S02]  /*1630*/  ULEA UR7, UR39, UR4, 0xb ;  /* 0x0000000427077291 */ /* 0x000fe4000f8e583f */
[----:B------:R-:W-:Y:S02]  /*1640*/  ULEA UR6, UR39, UR5, 0x9 ;  /* 0x0000000527067291 */ /* 0x000fe4000f8e483f */
[----:B------:R-:W-:-:S03]  /*1650*/  UIADD3 UR12, UR7, 0x400, URZ ;  /* 0x00000400070c7890 */ /* 0x000fc6000fffe03f */
[----:B------:R-:W-:Y:S02]  /*1660*/  UMOV UR8, UR7 ;  /* 0x0000000700087c82 */ /* 0x000fe40008000000 */
[----:B------:R-:W-:Y:S02]  /*1670*/  UMOV UR10, UR6 ;  /* 0x00000006000a7c82 */ /* 0x000fe40008000000 */
[----:B------:R-:W-:Y:S01]  /*1680*/  HGMMA.64x64x8.F32.TF32 R56, gdesc[UR8], RZ, !UPT, gsb0 ;  /* 0x04e00000083879f0 */ /* 0x000fe2000c0028ff */
[----:B------:R-:W-:Y:S01]  /*1690*/  UMOV UR8, UR12 ;  /* 0x0000000c00087c82 */ /* 0x000fe20008000000 */
[----:B------:R-:W-:Y:S01]  /*16a0*/  UMOV UR9, 0x40000040 ;  /* 0x4000004000097882 */ /* 0x000fe20000000000 */
[----:B------:R-:W-:Y:S01]  /*16b0*/  UIADD3 UR12, UR7, 0x402, URZ ;  /* 0x00000402070c7890 */ /* 0x000fe2000fffe03f */
[----:B------:R-:W-:Y:S02]  /*16c0*/  WARPGROUP.DEPBAR.LE gsb0, 0x0 ;  /* 0x00008000000079c5 */ /* 0x000fe40000010000 */
[----:B------:R-:W-:-:S06]  /*16d0*/  WARPGROUP.ARRIVE ;  /* 0x00000000000079c5 */ /* 0x000fcc0000000000 */
[----:B------:R-:W-:Y:S01]  /*16e0*/  HGMMA.64x64x8.F32.TF32 R24, gdesc[UR8], RZ, !UPT, gsb0 ;  /* 0x04e00000081879f0 */ /* 0x000fe2000c0028ff */
[----:B------:R-:W-:Y:S02]  /*16f0*/  UIADD3 UR8, UR7, 0x2, URZ ;  /* 0x0000000207087890 */ /* 0x000fe4000fffe03f */
[----:B------:R-:W-:Y:S01]  /*1700*/  UIADD3 UR10, UR6, 0x2, URZ ;  /* 0x00000002060a7890 */ /* 0x000fe2000fffe03f */
[----:B------:R-:W-:Y:S01]  /*1710*/  UMOV UR9, 0x40000040 ;  /* 0x4000004000097882 */ /* 0x000fe20000000000 */
[----:B------:R-:W-:Y:S01]  /*1720*/  UMOV UR11, 0x40000040 ;  /* 0x40000040000b7882 */ /* 0x000fe20000000000 */
[----:B------:R-:W-:Y:S02]  /*1730*/  WARPGROUP.DEPBAR.LE gsb0, 0x0 ;  /* 0x00008000000079c5 */ /* 0x000fe40000010000 */
[----:B------:R-:W-:-:S06]  /*1740*/  WARPGROUP.ARRIVE ;  /* 0x00000000000079c5 */ /* 0x000fcc0000000000 */
[----:B------:R-:W-:Y:S01]  /*1750*/  HGMMA.64x64x8.F32.TF32 R56, gdesc[UR8], R56, gsb0 ;  /* 0x04e00000083879f0 */ /* 0x000fe20008002838 */
[----:B------:R-:W-:Y:S01]  /*1760*/  UMOV UR8, UR12 ;  /* 0x0000000c00087c82 */ /* 0x000fe20008000000 */
[----:B------:R-:W-:Y:S01]  /*1770*/  UMOV UR9, 0x40000040 ;  /* 0x4000004000097882 */ /* 0x000fe20000000000 */
[----:B------:R-:W-:Y:S01]  /*1780*/  UIADD3 UR12, UR7, 0x404, URZ ;  /* 0x00000404070c7890 */ /* 0x000fe2000fffe03f */
[----:B------:R-:W-:Y:S02]  /*1790*/  WARPGROUP.DEPBAR.LE gsb0, 0x0 ;  /* 0x00008000000079c5 */ /* 0x000fe40000010000 */
[----:B------:R-:W-:-:S06]  /*17a0*/  WARPGROUP.ARRIVE ;  /* 0x00000000000079c5 */ /* 0x000fcc0000000000 */
[----:B------:R-:W-:Y:S01]  /*17b0*/  HGMMA.64x64x8.F32.TF32 R24, gdesc[UR8], R24, gsb0 ;  /* 0x04e00000081879f0 */ /* 0x000fe20008002818 */
        /* <DEDUP_REMOVED lines=9> */
[----:B------:R-:W-:Y:S02]  /*1850*/  WARPGROUP.DEPBAR.LE gsb0, 0x0 ;  /* 0x00008000000079c5 */ /* 0x000fe40000010000 */
[----:B------:R-:W-:-:S06]  /*1860*/  WARPGROUP.ARRIVE ;  /* 0x00000000000079c5 */ /* 0x000fcc0000000000 */
[----:B------:R-:W-:Y:S01]  /*1870*/  HGMMA.64x64x8.F32.TF32 R24, gdesc[UR8], R24, gsb0 ;  /* 0x04e00000081879f0 */ /* 0x000fe20008002818 */
[----:B------:R-:W-:Y:S02]  /*1880*/  UIADD3 UR8, UR7, 0x6, URZ ;  /* 0x0000000607087890 */ /* 0x000fe4000fffe03f */
[----:B------:R-:W-:Y:S01]  /*1890*/  UIADD3 UR10, UR6, 0x6, URZ ;  /* 0x00000006060a7890 */ /* 0x000fe2000fffe03f */
[----:B------:R-:W-:Y:S01]  /*18a0*/  UMOV UR9, 0x40000040 ;  /* 0x4000004000097882 */ /* 0x000fe20000000000 */
[----:B------:R-:W-:Y:S01]  /*18b0*/  UMOV UR11, 0x40000040 ;  /* 0x40000040000b7882 */ /* 0x000fe20000000000 */
[----:B------:R-:W-:Y:S01]  /*18c0*/  UIADD3 UR7, UR7, 0x406, URZ ;  /* 0x0000040607077890 */ /* 0x000fe2000fffe03f */
[----:B------:R-:W-:Y:S02]  /*18d0*/  WARPGROUP.DEPBAR.LE gsb0, 0x0 ;  /* 0x00008000000079c5 */ /* 0x000fe40000010000 */
[----:B------:R-:W-:-:S06]  /*18e0*/  WARPGROUP.ARRIVE ;  /* 0x00000000000079c5 */ /* 0x000fcc0000000000 */
[----:B------:R-:W-:Y:S01]  /*18f0*/  HGMMA.64x64x8.F32.TF32 R56, gdesc[UR8], R56, gsb0 ;  /* 0x04e00000083879f0 */ /* 0x000fe20008002838 */
[----:B------:R-:W-:Y:S01]  /*1900*/  UMOV UR8, UR7 ;  /* 0x0000000700087c82 */ /* 0x000fe20008000000 */
[----:B------:R-:W-:Y:S01]  /*1910*/  UMOV UR9, 0x40000040 ;  /* 0x4000004000097882 */ /* 0x000fe20000000000 */
[----:B------:R-:W-:Y:S02]  /*1920*/  WARPGROUP.DEPBAR.LE gsb0, 0x0 ;  /* 0x00008000000079c5 */ /* 0x000fe40000010000 */
[----:B------:R-:W-:-:S06]  /*1930*/  WARPGROUP.ARRIVE ;  /* 0x00000000000079c5 */ /* 0x000fcc0000000000 */
[----:B------:R-:W-:Y:S03]  /*1940*/  HGMMA.64x64x8.F32.TF32 R24, gdesc[UR8], R24, gsb0 ;  /* 0x04e00000081879f0 */ /* 0x000fe60008002818 */
[----:B------:R-:W-:Y:S02]  /*1950*/  WARPGROUP.DEPBAR.LE gsb0, 0x0 ;  /* 0x00008000000079c5 */ /* 0x000fe40000010000 */
[----:B------:R-:W-:Y:S05]  /*1960*/  @!P1 BRA `(.L_x_22) ;  /* 0x0000000400849947 */ /* 0x000fea0003800000 */
[----:B------:R-:W-:Y:S02]  /*1970*/  UIADD3 UR6, UR39, 0x1, URZ ;  /* 0x0000000127067890 */ /* 0x000fe4000fffe03f */
[----:B------:R-:W-:Y:S02]  /*1980*/  IMAD.U32 R3, RZ, RZ, UR39 ;  /* 0x00000027ff037e24 */ /* 0x000fe4000f8e00ff */
[----:B------:R-:W-:-:S04]  /*1990*/  UISETP.NE.AND UP0, UPT, UR6, 0x5, UPT ;  /* 0x000000050600788c */ /* 0x000fc8000bf05270 */
[----:B------:R-:W-:Y:S02]  /*19a0*/  USEL UR7, URZ, 0x1, UP0 ;  /* 0x000000013f077887 */ /* 0x000fe40008000000 */
[----:B------:R-:W-:Y:S02]  /*19b0*/  USEL UR6, UR6, URZ, UP0 ;  /* 0x0000003f06067287 */ /* 0x000fe40008000000 */
[----:B------:R-:W-:-:S06]  /*19c0*/  ULOP3.LUT UR7, UR38, UR7, URZ, 0x3c, !UPT ;  /* 0x0000000726077292 */ /* 0x000fcc000f8e3c3f */
[----:B------:R-:W-:-:S07]  /*19d0*/  IMAD.U32 R7, RZ, RZ, UR7 ;  /* 0x00000007ff077e24 */ /* 0x000fce000f8e00ff */
.L_x_29:
[----:B------:R-:W-:Y:S05]  /*19e0*/  @!P0 BRA `(.L_x_23) ;  /* 0x0000000000048947 */ /* 0x000fea0003800000 */
[----:B------:R-:W-:Y:S01]  /*19f0*/  BPT.TRAP 0x1 ;  /* 0x000000040000795c */ /* 0x000fe20000300000 */
.L_x_23:
[----:B------:R-:W3:Y:S01]  /*1a00*/  S2UR UR8, SR_CgaCtaId ;  /* 0x00000000000879c3 */ /* 0x000ee20000008800 */
[----:B------:R-:W-:Y:S01]  /*1a10*/  UMOV UR7, 0x400 ;  /* 0x0000040000077882 */ /* 0x000fe20000000000 */
[----:B01----:R-:W-:Y:S01]  /*1a20*/  IMAD.U32 R5, RZ, RZ, UR6 ;  /* 0x00000006ff057e24 */ /* 0x003fe2000f8e00ff */
[----:B------:R-:W-:Y:S01]  /*1a30*/  SHF.L.U32 R4, R7, 0x1f, RZ ;  /* 0x0000001f07047819 */ /* 0x000fe200000006ff */
[----:B---3--:R-:W-:-:S06]  /*1a40*/  ULEA UR7, UR8, UR7, 0x18 ;  /* 0x0000000708077291 */ /* 0x008fcc000f8ec03f */
[----:B------:R-:W-:-:S04]  /*1a50*/  IMAD.U32 R6, RZ, RZ, UR7 ;  /* 0x00000007ff067e24 */ /* 0x000fc8000f8e00ff */
[----:B------:R-:W-:-:S04]  /*1a60*/  IMAD R5, R5, 0x8, R6 ;  /* 0x0000000805057824 */ /* 0x000fc800078e0206 */
[----:B------:R0:W1:Y:S01]  /*1a70*/  SYNCS.PHASECHK.TRANS64.TRYWAIT P1, [R5+URZ], R4 ;  /* 0x00000004050075a7 */ /* 0x000062000802017f */
[----:B------:R-:W-:Y:S05]  /*1a80*/  @!P0 BRA `(.L_x_24) ;  /* 0x0000000000048947 */ /* 0x000fea0003800000 */
[----:B------:R-:W-:Y:S01]  /*1a90*/  BPT.TRAP 0x1 ;  /* 0x000000040000795c */ /* 0x000fe20000300000 */
.L_x_24:
[----:B-1----:R-:W-:Y:S05]  /*1aa0*/  @P1 BRA `(.L_x_25) ;  /* 0x0000000000081947 */ /* 0x002fea0003800000 */
[----:B------:R-:W1:Y:S02]  /*1ab0*/  SYNCS.PHASECHK.TRANS64.TRYWAIT P1, [R5+URZ], R4 ;  /* 0x00000004050075a7 */ /* 0x000e64000802017f */
[----:B-1----:R-:W-:Y:S05]  /*1ac0*/  @!P1 BRA `(.L_x_26) ;  /* 0x0000006c00bc9947 */ /* 0x002fea0003800000 */
.L_x_25:
[----:B------:R-:W-:Y:S01]  /*1ad0*/  ULEA UR7, UR6, UR5, 0x9 ;  /* 0x0000000506077291 */ /* 0x000fe2000f8e483f */
[----:B------:R-:W-:Y:S01]  /*1ae0*/  WARPGROUP.ARRIVE ;  /* 0x00000000000079c5 */ /* 0x000fe20000000000 */
[----:B------:R-:W-:Y:S01]  /*1af0*/  ULEA UR12, UR6, UR4, 0xb ;  /* 0x00000004060c7291 */ /* 0x000fe2000f8e583f */
[----:B------:R-:W-:Y:S01]  /*1b00*/  UMOV UR11, 0x40000040 ;  /* 0x40000040000b7882 */ /* 0x000fe20000000000 */
[----:B------:R-:W-:Y:S02]  /*1b10*/  UMOV UR9, 0x40000040 ;  /* 0x4000004000097882 */ /* 0x000fe40000000000 */
[----:B------:R-:W-:Y:S01]  /*1b20*/  UIADD3 UR13, UR12, 0x400, URZ ;  /* 0x000004000c0d7890 */ /* 0x000fe2000fffe03f */
[----:B------:R-:W-:Y:S02]  /*1b30*/  UMOV UR10, UR7 ;  /* 0x00000007000a7c82 */ /* 0x000fe40008000000 */
[----:B------:R-:W-:Y:S02]  /*1b40*/  UMOV UR8, UR12 ;  /* 0x0000000c00087c82 */ /* 0x000fe40008000000 */
[----:B------:R-:W-:Y:S01]  /*1b50*/  HGMMA.64x64x8.F32.TF32 R56, gdesc[UR8], R56, gsb0 ;  /* 0x04e00000083879f0 */ /* 0x000fe20008002838 */
[----:B------:R-:W-:Y:S01]  /*1b60*/  UMOV UR9, 0x40000040 ;  /* 0x4000004000097882 */ /* 0x000fe20000000000 */
[----:B------:R-:W-:Y:S01]  /*1b70*/  UMOV UR8, UR13 ;  /* 0x0000000d00087c82 */ /* 0x000fe20008000000 */
[----:B------:R-:W-:Y:S01]  /*1b80*/  UIADD3 UR13, UR12, 0x402, URZ ;  /* 0x000004020c0d7890 */ /* 0x000fe2000fffe03f */
[----:B------:R-:W-:-:S02]  /*1b90*/  WARPGROUP.DEPBAR.LE gsb0, 0x0 ;  /* 0x00008000000079c5 */ /* 0x000fc40000010000 */
        /* <DEDUP_REMOVED lines=42> */
[----:B------:R-:W-:Y:S01]  /*1e40*/  BPT.TRAP 0x1 ;  /* 0x000000040000795c */ /* 0x000fe20000300000 */
.L_x_27:
[----:B------:R-:W-:-:S13]  /*1e50*/  ISETP.NE.AND P1, PT, R23, RZ, PT ;  /* 0x000000ff1700720c */ /* 0x000fda0003f25270 */
[----:B01----:R-:W-:-:S04]  /*1e60*/  @P1 IMAD R4, R3, 0x8, R6 ;  /* 0x0000000803041824 */ /* 0x003fc800078e0206 */
[----:B------:R-:W-:-:S05]  /*1e70*/  @P1 VIADD R5, R4, 0x28 ;  /* 0x0000002804051836 */ /* 0x000fca0000000000 */
[----:B------:R-:W-:-:S04]  /*1e80*/  @P1 PRMT R5, R22, 0x654, R5 ;  /* 0x0000065416051816 */ /* 0x000fc80000000005 */
[----:B------:R0:W-:Y:S01]  /*1e90*/  @P1 SYNCS.ARRIVE.TRANS64.RED.A1T0 RZ, [R5+URZ], RZ ;  /* 0x000000ff05ff19a7 */ /* 0x0001e2000810043f */
[----:B------:R-:W-:-:S13]  /*1ea0*/  ISETP.GT.U32.AND P1, PT, R19, 0x1, PT ;  /* 0x000000011300780c */ /* 0x000fda0003f24070 */
[----:B0-----:R-:W-:Y:S05]  /*1eb0*/  @P1 BRA `(.L_x_28) ;  /* 0x0000000000041947 */ /* 0x001fea0003800000 */
[----:B------:R-:W-:Y:S01]  /*1ec0*/  BPT.TRAP 0x1 ;  /* 0x000000040000795c */ /* 0x000fe20000300000 */
.L_x_28:
[----:B------:R-:W-:Y:S01]  /*1ed0*/  UIADD3 UR6, UR6, 0x1, URZ ;  /* 0x0000000106067890 */ /* 0x000fe2000fffe03f */
[C---:B------:R-:W-:Y:S01]  /*1ee0*/  ISETP.GT.AND P2, PT, R0.reuse, 0x1, PT ;  /* 0x000000010000780c */ /* 0x040fe20003f44270 */
[----:B------:R-:W-:Y:S02]  /*1ef0*/  VIADD R3, R3, 0x1 ;  /* 0x0000000103037836 */ /* 0x000fe40000000000 */
[----:B------:R-:W-:Y:S01]  /*1f00*/  UISETP.NE.AND UP0, UPT, UR6, 0x5, UPT ;  /* 0x000000050600788c */ /* 0x000fe2000bf05270 */
[----:B------:R-:W-:Y:S02]  /*1f10*/  VIADD R0, R0, 0xffffffff ;  /* 0xffffffff00007836 */ /* 0x000fe40000000000 */
[C---:B------:R-:W-:Y:S01]  /*1f20*/  ISETP.NE.AND P1, PT, R3.reuse, 0x5, PT ;  /* 0x000000050300780c */ /* 0x040fe20003f25270 */
[----:B------:R-:W-:Y:S02]  /*1f30*/  USEL UR7, URZ, 0x1, UP0 ;  /* 0x000000013f077887 */ /* 0x000fe40008000000 */
[----:B------:R-:W-:Y:S01]  /*1f40*/  USEL UR6, UR6, URZ, UP0 ;  /* 0x0000003f06067287 */ /* 0x000fe20008000000 */
[----:B------:R-:W-:-:S03]  /*1f50*/  SEL R3, R3, RZ, P1 ;  /* 0x000000ff03037207 */ /* 0x000fc60000800000 */
[----:B------:R-:W-:Y:S01]  /*1f60*/  LOP3.LUT R7, R7, UR7, RZ, 0x3c, !PT ;  /* 0x0000000707077c12 */ /* 0x000fe2000f8e3cff */
[----:B------:R-:W-:Y:S07]  /*1f70*/  @P2 BRA `(.L_x_29) ;  /* 0xfffffff800982947 */ /* 0x000fee000383ffff */
.L_x_22:
[----:B------:R-:W3:Y:S02]  /*1f80*/  LDC R0, c[0x0][0x28c] ;  /* 0x0000a300ff007b82 */ /* 0x000ee40000000800 */
[----:B---3--:R-:W-:-:S13]  /*1f90*/  ISETP.GE.AND P1, PT, R0, 0x1, PT ;  /* 0x000000010000780c */ /* 0x008fda0003f26270 */
[----:B------:R-:W-:Y:S05]  /*1fa0*/  @!P1 BRA `(.L_x_30) ;  /* 0x0000000000509947 */ /* 0x000fea0003800000 */
[----:B------:R-:W-:Y:S05]  /*1fb0*/  @!P0 BRA `(.L_x_31) ;  /* 0x0000000000048947 */ /* 0x000fea0003800000 */
[----:B------:R-:W-:Y:S01]  /*1fc0*/  BPT.TRAP 0x1 ;  /* 0x000000040000795c */ /* 0x000fe20000300000 */
.L_x_31:
[----:B------:R-:W-:Y:S01]  /*1fd0*/  ISETP.NE.AND P0, PT, R23, RZ, PT ;  /* 0x000000ff1700720c */ /* 0x000fe20003f05270 */
[----:B------:R-:W-:Y:S01]  /*1fe0*/  BSSY B0, `(.L_x_32) ;  /* 0x000000e000007945 */ /* 0x000fe20003800000 */
[----:B------:R-:W-:-:S11]  /*1ff0*/  ISETP.GT.U32.AND P1, PT, R19, 0x1, PT ;  /* 0x000000011300780c */ /* 0x000fd60003f24070 */
[----:B------:R-:W-:Y:S05]  /*2000*/  @!P0 BRA `(.L_x_33) ;  /* 0x00000000002c8947 */ /* 0x000fea0003800000 */
[----:B------:R-:W-:-:S04]  /*2010*/  UISETP.LT.AND UP0, UPT, UR40, 0x1, UPT ;  /* 0x000000012800788c */ /* 0x000fc8000bf01270 */
[----:B------:R-:W-:-:S04]  /*2020*/  USEL UR6, UR40, 0x1, UP0 ;  /* 0x0000000128067887 */ /* 0x000fc80008000000 */
[----:B------:R-:W-:-:S04]  /*2030*/  UIADD3 UR6, UR39, UR40, -UR6 ;  /* 0x0000002827067290 */ /* 0x000fc8000fffe806 */
[----:B------:R-:W-:-:S04]  /*2040*/  UIMAD.WIDE.U32 UR4, UR6, -0x33333333, URZ ;  /* 0xcccccccd060478a5 */ /* 0x000fc8000f8e003f */
[----:B------:R-:W-:-:S04]  /*2050*/  USHF.R.U32.HI UR4, URZ, 0x2, UR5 ;  /* 0x000000023f047899 */ /* 0x000fc80008011605 */
[----:B------:R-:W-:-:S06]  /*2060*/  UIMAD UR6, UR4, -0x5, UR6 ;  /* 0xfffffffb040678a4 */ /* 0x000fcc000f8e0206 */
[----:B------:R-:W-:-:S04]  /*2070*/  IMAD.U32 R3, RZ, RZ, UR6 ;  /* 0x00000006ff037e24 */ /* 0x000fc8000f8e00ff */
[----:B------:R-:W-:-:S04]  /*2080*/  IMAD R0, R3, 0x8, R6 ;  /* 0x0000000803007824 */ /* 0x000fc800078e0206 */
[----:B------:R-:W-:-:S05]  /*2090*/  VIADD R3, R0, 0x28 ;  /* 0x0000002800037836 */ /* 0x000fca0000000000 */
[----:B------:R-:W-:-:S04]  /*20a0*/  PRMT R3, R22, 0x654, R3 ;  /* 0x0000065416037816 */ /* 0x000fc80000000003 */
[----:B------:R3:W-:Y:S03]  /*20b0*/  SYNCS.ARRIVE.TRANS64.RED.A1T0 RZ, [R3+URZ], RZ ;  /* 0x000000ff03ff79a7 */ /* 0x0007e6000810043f */
.L_x_33:
[----:B------:R-:W-:Y:S05]  /*20c0*/  BSYNC B0 ;  /* 0x0000000000007941 */ /* 0x000fea0003800000 */
.L_x_32:
[----:B------:R-:W-:Y:S05]  /*20d0*/  @P1 BRA `(.L_x_30) ;  /* 0x0000000000041947 */ /* 0x000fea0003800000 */
[----:B------:R-:W-:Y:S01]  /*20e0*/  BPT.TRAP 0x1 ;  /* 0x000000040000795c */ /* 0x000fe20000300000 */
.L_x_30:
[----:B------:R-:W4:Y:S01]  /*20f0*/  LDC R6, c[0x0][0x288] ;  /* 0x0000a200ff067b82 */ /* 0x000f220000000800 */
[--C-:B------:R-:W-:Y:S01]  /*2100*/  SHF.R.U32.HI R0, RZ, 0x2, R18.reuse ;  /* 0x00000002ff007819 */ /* 0x100fe20000011612 */
[----:B------:R-:W-:Y:S01]  /*2110*/  IMAD.SHL.U32 R11, R92, 0x40, RZ ;  /* 0x000000405c0b7824 */ /* 0x000fe200078e00ff */
[----:B01----:R-:W-:Y:S01]  /*2120*/  SHF.R.U32.HI R5, RZ, 0x7, R18 ;  /* 0x00000007ff057819 */ /* 0x003fe20000011612 */
[----:B------:R-:W-:Y:S01]  /*2130*/  UIADD3 UR39, UR40, UR39, URZ ;  /* 0x0000002728277290 */ /* 0x000fe2000fffe03f */
[----:B---3--:R-:W-:Y:S01]  /*2140*/  LOP3.LUT R3, R0, 0x7, RZ, 0xc0, !PT ;  /* 0x0000000700037812 */ /* 0x008fe200078ec0ff */
[----:B------:R-:W-:Y:S01]  /*2150*/  ULDC UR7, c[0x0][0x284] ;  /* 0x0000a10000077ab9 */ /* 0x000fe20000000800 */
[----:B------:R-:W-:Y:S01]  /*2160*/  LOP3.LUT R0, R5, 0x1, RZ, 0xc0, !PT ;  /* 0x0000000105007812 */ /* 0x000fe200078ec0ff */
[----:B------:R-:W-:Y:S01]  /*2170*/  UISETP.GT.U32.AND UP0, UPT, UR39, 0x4, UPT ;  /* 0x000000042700788c */ /* 0x000fe2000bf04070 */
[C---:B------:R-:W-:Y:S01]  /*2180*/  LOP3.LUT R4, R18.reuse, 0x60, RZ, 0xc0, !PT ;  /* 0x0000006012047812 */ /* 0x040fe200078ec0ff */
[----:B------:R-:W-:Y:S01]  /*2190*/  UISETP.GE.U32.AND UP1, UPT, UR40, 0x5, UPT ;  /* 0x000000052800788c */ /* 0x000fe2000bf26070 */
[----:B------:R-:W-:Y:S01]  /*21a0*/  LOP3.LUT R5, R18, 0x3, RZ, 0xc0, !PT ;  /* 0x0000000312057812 */ /* 0x000fe200078ec0ff */
[----:B------:R-:W-:Y:S01]  /*21b0*/  IMAD.SHL.U32 R8, R0, 0x40, RZ ;  /* 0x0000004000087824 */ /* 0x000fe200078e00ff */
[----:B------:R-:W-:Y:S01]  /*21c0*/  SHF.R.U32.HI R4, RZ, 0x1, R4 ;  /* 0x00000001ff047819 */ /* 0x000fe20000011604 */
[----:B------:R-:W-:Y:S01]  /*21d0*/  UISETP.LT.U32.AND UP0, UPT, UR40, 0x5, UP0 ;  /* 0x000000052800788c */ /* 0x000fe20008701070 */
[----:B------:R-:W-:Y:S01]  /*21e0*/  SHF.R.S32.HI R15, RZ, 0x1f, R89 ;  /* 0x0000001fff0f7819 */ /* 0x000fe20000011459 */
[----:B------:R-:W-:Y:S01]  /*21f0*/  ULDC.64 UR8, c[0x0][0x5d0] ;  /* 0x0001740000087ab9 */ /* 0x000fe20000000a00 */
[--C-:B------:R-:W-:Y:S01]  /*2200*/  IADD3 R7, RZ, -R4, -R3.reuse ;  /* 0x80000004ff077210 */ /* 0x100fe20007ffe803 */
[----:B------:R-:W-:Y:S01]  /*2210*/  UIMAD.WIDE.U32 UR4, UR39, -0x33333333, URZ ;  /* 0xcccccccd270478a5 */ /* 0x000fe2000f8e003f */
[----:B------:R-:W-:Y:S01]  /*2220*/  LOP3.LUT R3, R8, 0x40, R3, 0xe2, !PT ;  /* 0x0000004008037812 */ /* 0x000fe200078ee203 */
[----:B------:R-:W-:Y:S01]  /*2230*/  IMAD.SHL.U32 R8, R18, 0x2, RZ ;  /* 0x0000000212087824 */ /* 0x000fe200078e00ff */
[----:B------:R-:W-:Y:S01]  /*2240*/  USEL UR6, URZ, 0x1, !UP0 ;  /* 0x000000013f067887 */ /* 0x000fe2000c000000 */
[----:B------:R-:W-:Y:S01]  /*2250*/  IMAD R0, R0, -0x40, R7 ;  /* 0xffffffc000007824 */ /* 0x000fe200078e0207 */
[----:B------:R-:W-:Y:S01]  /*2260*/  USHF.R.U32.HI UR4, URZ, 0x2, UR5 ;  /* 0x000000023f047899 */ /* 0x000fe20008011605 */
[----:B----4-:R-:W-:Y:S01]  /*2270*/  IMAD R10, R5, -0x2, R6 ;  /* 0xfffffffe050a7824 */ /* 0x010fe200078e0206 */
[C---:B------:R-:W-:Y:S01]  /*2280*/  ISETP.GE.AND P0, PT, R11.reuse, R6, PT ;  /* 0x000000060b00720c */ /* 0x040fe20003f06270 */
[C---:B------:R-:W-:Y:S01]  /*2290*/  IMAD.SHL.U32 R5, R102.reuse, 0x100, RZ ;  /* 0x0000010066057824 */ /* 0x040fe200078e00ff */
[----:B------:R-:W-:Y:S01]  /*22a0*/  LOP3.LUT R8, R11, 0x6, R8, 0xf8, !PT ;  /* 0x000000060b087812 */ /* 0x000fe200078ef808 */
[----:B------:R-:W-:Y:S01]  /*22b0*/  IMAD R6, R15, UR8, RZ ;  /* 0x000000080f067c24 */ /* 0x000fe2000f8e02ff */
[----:B------:R-:W-:Y:S01]  /*22c0*/  ULOP3.LUT UR38, UR38, UR6, URZ, 0x3c, !UPT ;  /* 0x0000000626267292 */ /* 0x000fe2000f8e3c3f */
[----:B------:R-:W-:Y:S01]  /*22d0*/  IMAD.WIDE R102, R102, 0x100, RZ ;  /* 0x0000010066667825 */ /* 0x000fe200078e02ff */
[----:B------:R-:W-:Y:S01]  /*22e0*/  ISETP.GE.OR P0, PT, R5, UR7, P0 ;  /* 0x0000000705007c0c */ /* 0x000fe20008706670 */
[----:B------:R-:W-:Y:S01]  /*22f0*/  UIMAD UR39, UR4, -0x5, UR39 ;  /* 0xfffffffb042778a4 */ /* 0x000fe2000f8e0227 */
[----:B------:R-:W-:Y:S01]  /*2300*/  SHF.R.S32.HI R9, RZ, 0x1f, R8 ;  /* 0x0000001fff097819 */ /* 0x000fe20000011408 */
[----:B------:R-:W-:Y:S01]  /*2310*/  IMAD R13, R89, UR9, R6 ;  /* 0x00000009590d7c24 */ /* 0x000fe2000f8e0206 */
[----:B------:R-:W-:Y:S01]  /*2320*/  LOP3.LUT R113, R102, R3, R4, 0xfe, !PT ;  /* 0x0000000366717212 */ /* 0x000fe200078efe04 */
[----:B------:R-:W-:Y:S01]  /*2330*/  @UP1 ULOP3.LUT UR38, UR38, 0x1, UR4, 0x78, !UPT ;  /* 0x0000000126261892 */ /* 0x000fe2000f8e7804 */
[----:B------:R-:W-:Y:S01]  /*2340*/  IADD3 R3, -R5, UR7, R0 ;  /* 0x0000000705037c10 */ /* 0x000fe2000fffe100 */
[----:B------:R-:W-:-:S04]  /*2350*/  IMAD.WIDE.U32 R6, R89, UR8, R8 ;  /* 0x0000000859067c25 */ /* 0x000fc8000f8e0008 */
[----:B------:R-:W-:Y:S02]  /*2360*/  IMAD.IADD R7, R7, 0x1, R13 ;  /* 0x0000000107077824 */ /* 0x000fe400078e020d */
[----:B------:R-:W-:Y:S02]  /*2370*/  IMAD.IADD R4, R10, 0x1, -R11 ;  /* 0x000000010a047824 */ /* 0x000fe400078e0a0b */
[----:B------:R-:W-:Y:S01]  /*2380*/  IMAD.MOV.U32 R0, RZ, RZ, -0x1 ;  /* 0xffffffffff007424 */ /* 0x000fe200078e00ff */
[----:B------:R-:W-:Y:S06]  /*2390*/  @P0 BRA `(.L_x_34) ;  /* 0x0000004800380947 */ /* 0x000fec0003800000 */
[----:B------:R-:W0:Y:S01]  /*23a0*/  LDC.64 R10, c[0x0][0x5c8] ;  /* 0x00017200ff0a7b82 */ /* 0x000e220000000a00 */
[----:B-----5:R-:W-:Y:S01]  /*23b0*/  FSETP.NEU.AND P1, PT, R90, RZ, PT ;  /* 0x000000ff5a00720b */ /* 0x020fe20003f2d000 */
[----:B------:R-:W-:Y:S01]  /*23c0*/  BSSY B0, `(.L_x_34) ;  /* 0x000048b000007945 */ /* 0x000fe20003800000 */
[----:B------:R-:W-:-:S04]  /*23d0*/  ISETP.GT.AND P6, PT, R4, RZ, PT ;  /* 0x000000ff0400720c */ /* 0x000fc80003fc4270 */
[----:B------:R-:W-:Y:S01]  /*23e0*/  ISETP.GT.AND P0, PT, R3, RZ, P6 ;  /* 0x000000ff0300720c */ /* 0x000fe20003704270 */
[-C--:B0-----:R-:W-:Y:S02]  /*23f0*/  IMAD R12, R103, R10.reuse, RZ ;  /* 0x0000000a670c7224 */ /* 0x081fe400078e02ff */
[----:B------:R-:W-:-:S04]  /*2400*/  IMAD.WIDE.U32 R104, R113, R10, R6 ;  /* 0x0000000a71687225 */ /* 0x000fc800078e0006 */
[----:B------:R-:W-:-:S04]  /*2410*/  IMAD R5, R113, R11, R12 ;  /* 0x0000000b71057224 */ /* 0x000fc800078e020c */
[----:B------:R-:W-:Y:S01]  /*2420*/  IMAD.IADD R107, R105, 0x1, R5 ;  /* 0x00000001696b7824 */ /* 0x000fe200078e0205 */
[----:B------:R-:W-:Y:S06]  /*2430*/  @!P1 BRA `(.L_x_35) ;  /* 0x0000003000989947 */ /* 0x000fec0003800000 */
[----:B------:R-:W0:Y:S01]  /*2440*/  LDC.64 R94, c[0x0][0x5b8] ;  /* 0x00016e00ff5e7b82 */ /* 0x000e220000000a00 */
[----:B------:R-:W-:-:S07]  /*2450*/  ULDC.64 UR4, c[0x0][0x5c0] ;  /* 0x0001700000047ab9 */ /* 0x000fce0000000a00 */
[----:B------:R-:W1:Y:S08]  /*2460*/  LDC.64 R100, c[0x0][0x5b0] ;  /* 0x00016c00ff647b82 */ /* 0x000e700000000a00 */
[----:B------:R-:W3:Y:S01]  /*2470*/  LDC.64 R92, c[0x0][0x5a8] ;  /* 0x00016a00ff5c7b82 */ /* 0x000ee20000000a00 */
[-C--:B0-----:R-:W-:Y:S02]  /*2480*/  IMAD R6, R15, R94.reuse, RZ ;  /* 0x0000005e0f067224 */ /* 0x081fe400078e02ff */
[----:B------:R-:W-:-:S04]  /*2490*/  IMAD.WIDE.U32 R98, R89, R94, R8 ;  /* 0x0000005e59627225 */ /* 0x000fc800078e0008 */
[----:B------:R-:W-:Y:S02]  /*24a0*/  IMAD R111, R89, R95, R6 ;  /* 0x0000005f596f7224 */ /* 0x000fe400078e0206 */
[-C--:B-1----:R-:W-:Y:S02]  /*24b0*/  IMAD R6, R103, R100.reuse, RZ ;  /* 0x0000006467067224 */ /* 0x082fe400078e02ff */
[----:B------:R-:W-:Y:S02]  /*24c0*/  IMAD.IADD R97, R99, 0x1, R111 ;  /* 0x0000000163617824 */ /* 0x000fe400078e026f */
[----:B------:R-:W-:Y:S02]  /*24d0*/  IMAD.MOV.U32 R96, RZ, RZ, R98 ;  /* 0x000000ffff607224 */ /* 0x000fe400078e0062 */
[C---:B------:R-:W-:Y:S02]  /*24e0*/  IMAD R95, R113.reuse, R101, R6 ;  /* 0x00000065715f7224 */ /* 0x040fe400078e0206 */
[----:B------:R-:W-:-:S04]  /*24f0*/  IMAD.WIDE.U32 R6, R113, R100, R96 ;  /* 0x0000006471067225 */ /* 0x000fc800078e0060 */
[----:B------:R-:W-:Y:S01]  /*2500*/  IMAD.IADD R5, R7, 0x1, R95 ;  /* 0x0000000107057824 */ /* 0x000fe200078e025f */
[----:B---3--:R-:W-:-:S04]  /*2510*/  LEA R14, P1, R6, R92, 0x2 ;  /* 0x0000005c060e7211 */ /* 0x008fc800078210ff */
[----:B------:R-:W-:-:S05]  /*2520*/  LEA.HI.X R15, R6, R93, R5, 0x2, P1 ;  /* 0x0000005d060f7211 */ /* 0x000fca00008f1405 */
[----:B------:R-:W3:Y:S01]  /*2530*/  @P0 LDG.E.LTC128B R5, desc[UR36][R14.64] ;  /* 0x000000240e050981 */ /* 0x000ee2000c1e1920 */
[----:B------:R-:W-:Y:S01]  /*2540*/  LEA R12, P1, R104, UR4, 0x2 ;  /* 0x00000004680c7c11 */ /* 0x000fe2000f8210ff */
[----:B------:R-:W-:Y:S01]  /*2550*/  IMAD.WIDE.U32 R6, R113, R100, R8 ;  /* 0x0000006471067225 */ /* 0x000fe200078e0008 */
[----:B------:R-:W-:Y:S01]  /*2560*/  ISETP.GT.AND P4, PT, R4, 0x1, PT ;  /* 0x000000010400780c */ /* 0x000fe20003f84270 */
[----:B------:R-:W-:Y:S01]  /*2570*/  BSSY B1, `(.L_x_36) ;  /* 0x0000013000017945 */ /* 0x000fe20003800000 */
[----:B------:R-:W-:Y:S01]  /*2580*/  SHF.L.U64.HI R105, R100, 0x3, R101 ;  /* 0x0000000364697819 */ /* 0x000fe20000010265 */
[----:B------:R-:W-:Y:S02]  /*2590*/  IMAD.IADD R7, R95, 0x1, R7 ;  /* 0x000000015f077824 */ /* 0x000fe400078e0207 */
[----:B------:R-:W-:-:S04]  /*25a0*/  IMAD.WIDE.U32 R20, R89, R94, R6 ;  /* 0x0000005e59147225 */ /* 0x000fc800078e0006 */
[----:B------:R-:W-:Y:S01]  /*25b0*/  IMAD.IADD R7, R111, 0x1, R21 ;  /* 0x000000016f077824 */ /* 0x000fe200078e0215 */
[----:B------:R-:W-:-:S04]  /*25c0*/  LEA R6, P2, R20, R92, 0x2 ;  /* 0x0000005c14067211 */ /* 0x000fc800078410ff */
[----:B------:R-:W-:Y:S02]  /*25d0*/  LEA.HI.X R7, R20, R93, R7, 0x2, P2 ;  /* 0x0000005d14077211 */ /* 0x000fe400010f1407 */
[----:B---3--:R-:W-:-:S05]  /*25e0*/  LOP3.LUT R13, R5, 0xffffe000, RZ, 0xc0, !PT ;  /* 0xffffe000050d7812 */ /* 0x008fca00078ec0ff */
[----:B--2---:R-:W-:Y:S01]  /*25f0*/  FMUL R91, R13, R90 ;  /* 0x0000005a0d5b7220 */ /* 0x004fe20000400000 */
[----:B------:R-:W-:Y:S01]  /*2600*/  LEA.HI.X R13, R104, UR5, R107, 0x2, P1 ;  /* 0x00000005680d7c11 */ /* 0x000fe200088f146b */
[----:B------:R-:W-:Y:S01]  /*2610*/  IMAD.SHL.U32 R104, R100, 0x8, RZ ;  /* 0x0000000864687824 */ /* 0x000fe200078e00ff */
[----:B------:R-:W-:Y:S01]  /*2620*/  ISETP.GT.AND P1, PT, R3, RZ, P4 ;  /* 0x000000ff0300720c */ /* 0x000fe20002724270 */
[----:B------:R-:W-:Y:S01]  /*2630*/  FFMA R91, R56, R88, R91 ;  /* 0x00000058385b7223 */ /* 0x000fe2000000005b */
[----:B------:R-:W-:Y:S01]  /*2640*/  P2R R107, PR, RZ, 0x10 ;  /* 0x00000010ff6b7803 */ /* 0x000fe20000000000 */
[----:B------:R-:W-:-:S03]  /*2650*/  IMAD.WIDE.U32 R20, R113, R100, R104 ;  /* 0x0000006471147225 */ /* 0x000fc600078e0068 */
[----:B------:R-:W-:-:S05]  /*2660*/  F2FP.TF32.F32.PACK_B R91, R91 ;  /* 0x0000005bff5b723e */ /* 0x000fca00024050ff */
[----:B------:R0:W-:Y:S02]  /*2670*/  @P0 STG.E desc[UR36][R12.64], R91 ;  /* 0x0000005b0c000986 */ /* 0x0001e4000c101924 */
[----:B------:R-:W-:Y:S05]  /*2680*/  @!P1 BRA `(.L_x_37) ;  /* 0x0000000000049947 */ /* 0x000fea0003800000 */
[----:B------:R1:W5:Y:S02]  /*2690*/  LDG.E.LTC128B R5, desc[UR36][R6.64+0x4] ;  /* 0x0000042406057981 */ /* 0x000364000c1e1920 */
.L_x_37:
[----:B------:R-:W-:Y:S05]  /*26a0*/  BSYNC B1 ;  /* 0x0000000000017941 */ /* 0x000fea0003800000 */
.L_x_36:
[----:B-----5:R-:W-:Y:S01]  /*26b0*/  LOP3.LUT R15, R5, 0xffffe000, RZ, 0xc0, !PT ;  /* 0xffffe000050f7812 */ /* 0x020fe200078ec0ff */
[----:B------:R-:W-:Y:S01]  /*26c0*/  IMAD.IADD R95, R95, 0x1, R21 ;  /* 0x000000015f5f7824 */ /* 0x000fe200078e0215 */
[----:B------:R-:W-:Y:S01]  /*26d0*/  IADD3 R21, P2, R98, R20, RZ ;  /* 0x0000001462157210 */ /* 0x000fe20007f5e0ff */
[----:B0-----:R-:W-:Y:S01]  /*26e0*/  IMAD.MOV.U32 R91, RZ, RZ, R5 ;  /* 0x000000ffff5b7224 */ /* 0x001fe200078e0005 */
[----:B------:R-:W-:Y:S01]  /*26f0*/  ISETP.GT.AND P0, PT, R3, 0x8, P6 ;  /* 0x000000080300780c */ /* 0x000fe20003704270 */
[----:B------:R-:W-:Y:S02]  /*2700*/  FMUL R14, R15, R90 ;  /* 0x0000005a0f0e7220 */ /* 0x000fe40000400000 */
[----:B------:R-:W-:Y:S02]  /*2710*/  IMAD.X R56, R95, 0x1, R97, P2 ;  /* 0x000000015f387824 */ /* 0x000fe400010e0661 */
[----:B------:R-:W-:Y:S01]  /*2720*/  FFMA R115, R57, R88, R14 ;  /* 0x0000005839737223 */ /* 0x000fe2000000000e */
[----:B------:R-:W-:-:S04]  /*2730*/  LEA R14, P2, R21, R92, 0x2 ;  /* 0x0000005c150e7211 */ /* 0x000fc800078410ff */
[----:B------:R-:W-:Y:S02]  /*2740*/  F2FP.TF32.F32.PACK_B R115, R115 ;  /* 0x00000073ff73723e */ /* 0x000fe400024050ff */
[----:B------:R-:W-:-:S03]  /*2750*/  LEA.HI.X R15, R21, R93, R56, 0x2, P2 ;  /* 0x0000005d150f7211 */ /* 0x000fc600010f1438 */
[----:B------:R0:W-:Y:S04]  /*2760*/  @P1 STG.E desc[UR36][R12.64+0x4], R115 ;  /* 0x000004730c001986 */ /* 0x0001e8000c101924 */
[----:B------:R2:W3:Y:S01]  /*2770*/  @P0 LDG.E.LTC128B R91, desc[UR36][R14.64] ;  /* 0x000000240e5b0981 */ /* 0x0004e2000c1e1920 */
[----:B------:R-:W-:Y:S01]  /*2780*/  IADD3 R56, P1, R8, R20, RZ ;  /* 0x0000001408387210 */ /* 0x000fe20007f3e0ff */
[----:B------:R-:W-:Y:S01]  /*2790*/  BSSY B1, `(.L_x_38) ;  /* 0x0000012000017945 */ /* 0x000fe20003800000 */
[----:B------:R-:W-:-:S03]  /*27a0*/  SHF.L.U64.HI R109, R10, 0x5, R11 ;  /* 0x000000050a6d7819 */ /* 0x000fc6000001020b */
[----:B------:R-:W-:Y:S01]  /*27b0*/  IMAD.X R57, R9, 0x1, R95, P1 ;  /* 0x0000000109397824 */ /* 0x000fe200008e065f */
[----:B------:R-:W-:Y:S01]  /*27c0*/  ISETP.GT.AND P1, PT, R3, 0x8, P4 ;  /* 0x000000080300780c */ /* 0x000fe20002724270 */
[----:B------:R-:W-:Y:S02]  /*27d0*/  IMAD.SHL.U32 R95, R10, 0x20, RZ ;  /* 0x000000200a5f7824 */ /* 0x000fe400078e00ff */
[----:B------:R-:W-:-:S03]  /*27e0*/  IMAD.WIDE.U32 R56, R89, R94, R56 ;  /* 0x0000005e59387225 */ /* 0x000fc600078e0038 */
[----:B------:R-:W-:Y:S02]  /*27f0*/  IADD3 R20, P2, R95, R12, RZ ;  /* 0x0000000c5f147210 */ /* 0x000fe40007f5e0ff */
[----:B--2---:R-:W-:-:S03]  /*2800*/  LEA R14, P3, R56, R92, 0x2 ;  /* 0x0000005c380e7211 */ /* 0x004fc600078610ff */
[----:B------:R-:W-:Y:S01]  /*2810*/  IMAD.X R21, R109, 0x1, R13, P2 ;  /* 0x000000016d157824 */ /* 0x000fe200010e060d */
[----:B---3--:R-:W-:-:S05]  /*2820*/  LOP3.LUT R5, R91, 0xffffe000, RZ, 0xc0, !PT ;  /* 0xffffe0005b057812 */ /* 0x008fca00078ec0ff */
[----:B------:R-:W-:-:S04]  /*2830*/  FMUL R5, R5, R90 ;  /* 0x0000005a05057220 */ /* 0x000fc80000400000 */
[----:B------:R-:W-:Y:S01]  /*2840*/  FFMA R117, R58, R88, R5 ;  /* 0x000000583a757223 */ /* 0x000fe20000000005 */
[----:B------:R-:W-:-:S04]  /*2850*/  IMAD.IADD R5, R111, 0x1, R57 ;  /* 0x000000016f057824 */ /* 0x000fc800078e0239 */
[----:B------:R-:W-:Y:S02]  /*2860*/  F2FP.TF32.F32.PACK_B R117, R117 ;  /* 0x00000075ff75723e */ /* 0x000fe400024050ff */
[----:B------:R-:W-:-:S03]  /*2870*/  LEA.HI.X R15, R56, R93, R5, 0x2, P3 ;  /* 0x0000005d380f7211 */ /* 0x000fc600018f1405 */
[----:B------:R0:W-:Y:S01]  /*2880*/  @P0 STG.E desc[UR36][R20.64], R117 ;  /* 0x0000007514000986 */ /* 0x0001e2000c101924 */
[----:B------:R-:W-:Y:S05]  /*2890*/  @!P1 BRA `(.L_x_39) ;  /* 0x0000000000049947 */ /* 0x000fea0003800000 */
[----:B------:R2:W5:Y:S02]  /*28a0*/  LDG.E.LTC128B R91, desc[UR36][R14.64+0x4] ;  /* 0x000004240e5b7981 */ /* 0x000564000c1e1920 */
.L_x_39:
[----:B------:R-:W-:Y:S05]  /*28b0*/  BSYNC B1 ;  /* 0x0000000000017941 */ /* 0x000fea0003800000 */
.L_x_38:
[----:B-----5:R-:W-:Y:S01]  /*28c0*/  LOP3.LUT R5, R91, 0xffffe000, RZ, 0xc0, !PT ;  /* 0xffffe0005b057812 */ /* 0x020fe200078ec0ff */
[----:B------:R-:W-:Y:S01]  /*28d0*/  BSSY B1, `(.L_x_40) ;  /* 0x000000c000017945 */ /* 0x000fe20003800000 */
[----:B------:R-:W-:-:S03]  /*28e0*/  ISETP.GT.AND P4, PT, R4, 0x8, PT ;  /* 0x000000080400780c */ /* 0x000fc60003f84270 */
[----:B------:R-:W-:Y:S01]  /*28f0*/  FMUL R56, R5, R90 ;  /* 0x0000005a05387220 */ /* 0x000fe20000400000 */
[----:B------:R-:W-:Y:S01]  /*2900*/  ISETP.GT.AND P0, PT, R3, RZ, P4 ;  /* 0x000000ff0300720c */ /* 0x000fe20002704270 */
[----:B------:R-:W-:Y:S01]  /*2910*/  IMAD.SHL.U32 R5, R10, 0x200, RZ ;  /* 0x000002000a057824 */ /* 0x000fe200078e00ff */
[----:B------:R-:W-:Y:S01]  /*2920*/  P2R R108, PR, RZ, 0x10 ;  /* 0x00000010ff6c7803 */ /* 0x000fe20000000000 */
[----:B------:R-:W-:Y:S01]  /*2930*/  FFMA R59, R59, R88, R56 ;  /* 0x000000583b3b7223 */ /* 0x000fe20000000038 */
[----:B------:R-:W-:-:S04]  /*2940*/  IMAD.MOV.U32 R56, RZ, RZ, R91 ;  /* 0x000000ffff387224 */ /* 0x000fc800078e005b */
[----:B------:R-:W-:-:S05]  /*2950*/  F2FP.TF32.F32.PACK_B R59, R59 ;  /* 0x0000003bff3b723e */ /* 0x000fca00024050ff */
[----:B------:R3:W-:Y:S01]  /*2960*/  @P1 STG.E desc[UR36][R20.64+0x4], R59 ;  /* 0x0000043b14001986 */ /* 0x0007e2000c101924 */
[----:B------:R-:W-:Y:S05]  /*2970*/  @!P0 BRA `(.L_x_41) ;  /* 0x0000000000048947 */ /* 0x000fea0003800000 */
[----:B------:R4:W5:Y:S02]  /*2980*/  LDG.E.LTC128B R56, desc[UR36][R6.64+0x20] ;  /* 0x0000202406387981 */ /* 0x000964000c1e1920 */
.L_x_41:
[----:B------:R-:W-:Y:S05]  /*2990*/  BSYNC B1 ;  /* 0x0000000000017941 */ /* 0x000fea0003800000 */
.L_x_40:
[----:B-----5:R-:W-:Y:S01]  /*29a0*/  LOP3.LUT R57, R56, 0xffffe000, RZ, 0xc0, !PT ;  /* 0xffffe00038397812 */ /* 0x020fe200078ec0ff */
[----:B------:R-:W-:Y:S01]  /*29b0*/  BSSY B1, `(.L_x_42) ;  /* 0x000000d000017945 */ /* 0x000fe20003800000 */
[----:B------:R-:W-:Y:S02]  /*29c0*/  SHF.L.U64.HI R91, R10, 0x9, R11 ;  /* 0x000000090a5b7819 */ /* 0x000fe4000001020b */
[----:B------:R-:W-:Y:S01]  /*29d0*/  IADD3 R10, P1, P2, R5, R12, R95 ;  /* 0x0000000c050a7210 */ /* 0x000fe20007a3e05f */
[----:B------:R-:W-:Y:S01]  /*29e0*/  FMUL R57, R57, R90 ;  /* 0x0000005a39397220 */ /* 0x000fe20000400000 */
[----:B------:R-:W-:Y:S02]  /*29f0*/  ISETP.GT.AND P3, PT, R4, 0x9, PT ;  /* 0x000000090400780c */ /* 0x000fe40003f64270 */
[----:B------:R-:W-:Y:S01]  /*2a00*/  IADD3.X R11, R91, R13, R109, P1, P2 ;  /* 0x0000000d5b0b7210 */ /* 0x000fe20000fe446d */
[----:B------:R-:W-:Y:S01]  /*2a10*/  FFMA R57, R60, R88, R57 ;  /* 0x000000583c397223 */ /* 0x000fe20000000039 */
[----:B------:R-:W-:-:S02]  /*2a20*/  ISETP.GT.AND P1, PT, R3, RZ, P3 ;  /* 0x000000ff0300720c */ /* 0x000fc40001f24270 */
[----:B------:R-:W-:Y:S02]  /*2a30*/  P2R R109, PR, RZ, 0x8 ;  /* 0x00000008ff6d7803 */ /* 0x000fe40000000000 */
[----:B------:R-:W-:-:S05]  /*2a40*/  F2FP.TF32.F32.PACK_B R57, R57 ;  /* 0x00000039ff39723e */ /* 0x000fca00024050ff */
[----:B------:R0:W-:Y:S04]  /*2a50*/  @P0 STG.E desc[UR36][R12.64+0x20], R57 ;  /* 0x000020390c000986 */ /* 0x0001e8000c101924 */
[----:B------:R-:W-:Y:S05]  /*2a60*/  @!P1 BRA `(.L_x_43) ;  /* 0x0000000000049947 */ /* 0x000fea0003800000 */
[----:B------:R0:W5:Y:S02]  /*2a70*/  LDG.E.LTC128B R56, desc[UR36][R6.64+0x24] ;  /* 0x0000242406387981 */ /* 0x000164000c1e1920 */
.L_x_43:
[----:B------:R-:W-:Y:S05]  /*2a80*/  BSYNC B1 ;  /* 0x0000000000017941 */ /* 0x000fea0003800000 */
.L_x_42:
[----:B0----5:R-:W-:Y:S01]  /*2a90*/  LOP3.LUT R57, R56, 0xffffe000, RZ, 0xc0, !PT ;  /* 0xffffe00038397812 */ /* 0x021fe200078ec0ff */
[----:B------:R-:W-:Y:S01]  /*2aa0*/  BSSY B1, `(.L_x_44) ;  /* 0x0000008000017945 */ /* 0x000fe20003800000 */
[----:B------:R-:W-:-:S03]  /*2ab0*/  ISETP.GT.AND P0, PT, R3, 0x8, P4 ;  /* 0x000000080300780c */ /* 0x000fc60002704270 */
[----:B------:R-:W-:-:S04]  /*2ac0*/  FMUL R58, R57, R90 ;  /* 0x0000005a393a7220 */ /* 0x000fc80000400000 */
[----:B------:R-:W-:-:S05]  /*2ad0*/  FFMA R61, R61, R88, R58 ;  /* 0x000000583d3d7223 */ /* 0x000fca000000003a */
[----:B------:R-:W-:-:S05]  /*2ae0*/  F2FP.TF32.F32.PACK_B R61, R61 ;  /* 0x0000003dff3d723e */ /* 0x000fca00024050ff */
[----:B------:R0:W-:Y:S01]  /*2af0*/  @P1 STG.E desc[UR36][R12.64+0x24], R61 ;  /* 0x0000243d0c001986 */ /* 0x0001e2000c101924 */
[----:B------:R-:W-:Y:S05]  /*2b00*/  @!P0 BRA `(.L_x_45) ;  /* 0x0000000000048947 */ /* 0x000fea0003800000 */
[----:B------:R0:W5:Y:S02]  /*2b10*/  LDG.E.LTC128B R56, desc[UR36][R14.64+0x20] ;  /* 0x000020240e387981 */ /* 0x000164000c1e1920 */
.L_x_45:
[----:B------:R-:W-:Y:S05]  /*2b20*/  BSYNC B1 ;  /* 0x0000000000017941 */ /* 0x000fea0003800000 */
.L_x_44:
[----:B-----5:R-:W-:Y:S01]  /*2b30*/  LOP3.LUT R57, R56, 0xffffe000, RZ, 0xc0, !PT ;  /* 0xffffe00038397812 */ /* 0x020fe200078ec0ff */
        /* <DEDUP_REMOVED lines=8> */
.L_x_47:
[----:B------:R-:W-:Y:S05]  /*2bc0*/  BSYNC B1 ;  /* 0x0000000000017941 */ /* 0x000fea0003800000 */
.L_x_46:
[----:B0----5:R-:W-:Y:S01]  /*2bd0*/  LOP3.LUT R57, R56, 0xffffe000, RZ, 0xc0, !PT ;  /* 0xffffe00038397812 */ /* 0x021fe200078ec0ff */
[----:B------:R-:W-:Y:S01]  /*2be0*/  BSSY B1, `(.L_x_48) ;  /* 0x000000d000017945 */ /* 0x000fe20003800000 */
[----:B------:R-:W-:Y:S01]  /*2bf0*/  IADD3 R113, P0, R113, 0x80, RZ ;  /* 0x0000008071717810 */ /* 0x000fe20007f1e0ff */
[----:B------:R-:W-:Y:S01]  /*2c00*/  IMAD.MOV.U32 R62, RZ, RZ, R56 ;  /* 0x000000ffff3e7224 */ /* 0x000fe200078e0038 */
[----:B------:R-:W-:Y:S01]  /*2c10*/  ISETP.GT.AND P2, PT, R4, 0x10, PT ;  /* 0x000000100400780c */ /* 0x000fe20003f44270 */
[----:B------:R-:W-:Y:S02]  /*2c20*/  FMUL R58, R57, R90 ;  /* 0x0000005a393a7220 */ /* 0x000fe40000400000 */
[----:B------:R-:W-:Y:S01]  /*2c30*/  IMAD.X R103, RZ, RZ, R103, P0 ;  /* 0x000000ffff677224 */ /* 0x000fe200000e0667 */
[----:B------:R-:W-:Y:S01]  /*2c40*/  ISETP.GT.AND P0, PT, R3, RZ, P2 ;  /* 0x000000ff0300720c */ /* 0x000fe20001704270 */
[----:B------:R-:W-:Y:S01]  /*2c50*/  FFMA R63, R63, R88, R58 ;  /* 0x000000583f3f7223 */ /* 0x000fe2000000003a */
[----:B------:R-:W-:-:S04]  /*2c60*/  P2R R102, PR, RZ, 0x4 ;  /* 0x00000004ff667803 */ /* 0x000fc80000000000 */
[----:B------:R-:W-:-:S05]  /*2c70*/  F2FP.TF32.F32.PACK_B R63, R63 ;  /* 0x0000003fff3f723e */ /* 0x000fca00024050ff */
[----:B------:R0:W-:Y:S02]  /*2c80*/  @P1 STG.E desc[UR36][R20.64+0x24], R63 ;  /* 0x0000243f14001986 */ /* 0x0001e4000c101924 */
[----:B------:R-:W-:Y:S05]  /*2c90*/  @!P0 BRA `(.L_x_49) ;  /* 0x0000000000048947 */ /* 0x000fea0003800000 */
[----:B------:R0:W5:Y:S02]  /*2ca0*/  LDG.E.LTC128B R62, desc[UR36][R6.64+0x40] ;  /* 0x00004024063e7981 */ /* 0x000164000c1e1920 */
.L_x_49:
[----:B------:R-:W-:Y:S05]  /*2cb0*/  BSYNC B1 ;  /* 0x0000000000017941 */ /* 0x000fea0003800000 */
.L_x_48:
[----:B-----5:R-:W-:Y:S01]  /*2cc0*/  LOP3.LUT R57, R62, 0xffffe000, RZ, 0xc0, !PT ;  /* 0xffffe0003e397812 */ /* 0x020fe200078ec0ff */
[-C--:B------:R-:W-:Y:S01]  /*2cd0*/  IMAD R56, R103, R100.reuse, RZ ;  /* 0x0000006467387224 */ /* 0x080fe200078e02ff */
[----:B------:R-:W-:Y:S01]  /*2ce0*/  ISETP.GT.AND P1, PT, R4, 0x11, PT ;  /* 0x000000110400780c */ /* 0x000fe20003f24270 */
[----:B---3--:R-:W-:Y:S01]  /*2cf0*/  IMAD.WIDE.U32 R58, R113, R100, R8 ;  /* 0x00000064713a7225 */ /* 0x008fe200078e0008 */
[----:B------:R-:W-:Y:S03]  /*2d00*/  BSSY B1, `(.L_x_50) ;  /* 0x000001f000017945 */ /* 0x000fe60003800000 */
[----:B------:R-:W-:Y:S01]  /*2d10*/  FMUL R57, R57, R90 ;  /* 0x0000005a39397220 */ /* 0x000fe20000400000 */
[----:B0-----:R-:W-:-:S03]  /*2d20*/  IMAD R63, R113, R101, R56 ;  /* 0x00000065713f7224 */ /* 0x001fc600078e0238 */
[----:B------:R-:W-:Y:S01]  /*2d30*/  FFMA R95, R64, R88, R57 ;  /* 0x00000058405f7223 */ /* 0x000fe20000000039 */
[----:B------:R-:W-:-:S04]  /*2d40*/  IMAD.WIDE.U32 R56, R113, R100, R96 ;  /* 0x0000006471387225 */ /* 0x000fc800078e0060 */
[----:B------:R-:W-:Y:S01]  /*2d50*/  F2FP.TF32.F32.PACK_B R95, R95 ;  /* 0x0000005fff5f723e */ /* 0x000fe200024050ff */
[----:B------:R-:W-:Y:S02]  /*2d60*/  IMAD.IADD R59, R63, 0x1, R59 ;  /* 0x000000013f3b7824 */ /* 0x000fe400078e023b */
[----:B------:R-:W-:Y:S02]  /*2d70*/  IMAD.IADD R57, R57, 0x1, R63 ;  /* 0x0000000139397824 */ /* 0x000fe400078e023f */
[----:B------:R0:W-:Y:S01]  /*2d80*/  @P0 STG.E desc[UR36][R12.64+0x40], R95 ;  /* 0x0000405f0c000986 */ /* 0x0001e2000c101924 */
[----:B------:R-:W-:Y:S01]  /*2d90*/  IMAD.WIDE.U32 R60, R89, R94, R58 ;  /* 0x0000005e593c7225 */ /* 0x000fe200078e003a */
[----:B------:R-:W-:-:S03]  /*2da0*/  LEA R58, P0, R56, R92, 0x2 ;  /* 0x0000005c383a7211 */ /* 0x000fc600078010ff */
[----:B------:R-:W-:Y:S01]  /*2db0*/  IMAD.WIDE.U32 R100, R113, R100, R104 ;  /* 0x0000006471647225 */ /* 0x000fe200078e0068 */
[----:B------:R-:W-:Y:S02]  /*2dc0*/  LEA.HI.X R59, R56, R93, R57, 0x2, P0 ;  /* 0x0000005d383b7211 */ /* 0x000fe400000f1439 */
[----:B------:R-:W-:Y:S01]  /*2dd0*/  LEA R56, P0, R60, R92, 0x2 ;  /* 0x0000005c3c387211 */ /* 0x000fe200078010ff */
[----:B------:R-:W-:Y:S02]  /*2de0*/  IMAD.IADD R57, R111, 0x1, R61 ;  /* 0x000000016f397824 */ /* 0x000fe400078e023d */
[----:B------:R-:W-:-:S03]  /*2df0*/  IMAD.IADD R63, R63, 0x1, R101 ;  /* 0x000000013f3f7824 */ /* 0x000fc600078e0265 */
[----:B------:R-:W-:Y:S02]  /*2e00*/  LEA.HI.X R57, R60, R93, R57, 0x2, P0 ;  /* 0x0000005d3c397211 */ /* 0x000fe400000f1439 */
[----:B------:R-:W-:-:S05]  /*2e10*/  IADD3 R98, P0, R98, R100, RZ ;  /* 0x0000006462627210 */ /* 0x000fca0007f1e0ff */
[----:B------:R-:W-:Y:S01]  /*2e20*/  IMAD.X R96, R63, 0x1, R97, P0 ;  /* 0x000000013f607824 */ /* 0x000fe200000e0661 */
[----:B------:R-:W-:-:S05]  /*2e30*/  IADD3 R8, P0, R8, R100, RZ ;  /* 0x0000006408087210 */ /* 0x000fca0007f1e0ff */
[----:B------:R-:W-:Y:S01]  /*2e40*/  IMAD.X R9, R9, 0x1, R63, P0 ;  /* 0x0000000109097824 */ /* 0x000fe200000e063f */
[----:B------:R-:W-:Y:S01]  /*2e50*/  LEA R60, P0, R98, R92, 0x2 ;  /* 0x0000005c623c7211 */ /* 0x000fe200078010ff */
[----:B0-----:R-:W-:-:S03]  /*2e60*/  IMAD.WIDE.U32 R94, R89, R94, R8 ;  /* 0x0000005e595e7225 */ /* 0x001fc600078e0008 */
[-C--:B------:R-:W-:Y:S01]  /*2e70*/  LEA.HI.X R61, R98, R93.reuse, R96, 0x2, P0 ;  /* 0x0000005d623d7211 */ /* 0x080fe200000f1460 */
[----:B------:R-:W-:Y:S01]  /*2e80*/  IMAD.IADD R9, R111, 0x1, R95 ;  /* 0x000000016f097824 */ /* 0x000fe200078e025f */
[C---:B------:R-:W-:Y:S02]  /*2e90*/  LEA R8, P0, R94.reuse, R92, 0x2 ;  /* 0x0000005c5e087211 */ /* 0x040fe400078010ff */
[----:B------:R-:W-:Y:S02]  /*2ea0*/  P2R R92, PR, RZ, 0x2 ;  /* 0x00000002ff5c7803 */ /* 0x000fe40000000000 */
[----:B------:R-:W-:Y:S02]  /*2eb0*/  LEA.HI.X R9, R94, R93, R9, 0x2, P0 ;  /* 0x0000005d5e097211 */ /* 0x000fe400000f1409 */
[----:B------:R-:W-:-:S13]  /*2ec0*/  ISETP.GT.AND P0, PT, R3, RZ, P1 ;  /* 0x000000ff0300720c */ /* 0x000fda0000f04270 */
[----:B------:R-:W-:Y:S05]  /*2ed0*/  @!P0 BRA `(.L_x_51) ;  /* 0x0000000000048947 */ /* 0x000fea0003800000 */
[----:B------:R0:W5:Y:S02]  /*2ee0*/  LDG.E.LTC128B R62, desc[UR36][R6.64+0x44] ;  /* 0x00004424063e7981 */ /* 0x000164000c1e1920 */
.L_x_51:
[----:B------:R-:W-:Y:S05]  /*2ef0*/  BSYNC B1 ;  /* 0x0000000000017941 */ /* 0x000fea0003800000 */
.L_x_50:
[----:B-----5:R-:W-:Y:S01]  /*2f00*/  LOP3.LUT R63, R62, 0xffffe000, RZ, 0xc0, !PT ;  /* 0xffffe0003e3f7812 */ /* 0x020fe200078ec0ff */
[----:B------:R-:W-:Y:S04]  /*2f10*/  BSSY B1, `(.L_x_52) ;  /* 0x0000008000017945 */ /* 0x000fe80003800000 */
[----:B------:R-:W-:-:S04]  /*2f20*/  FMUL R64, R63, R90 ;  /* 0x0000005a3f407220 */ /* 0x000fc80000400000 */
[----:B------:R-:W-:-:S05]  /*2f30*/  FFMA R65, R65, R88, R64 ;  /* 0x0000005841417223 */ /* 0x000fca0000000040 */
[----:B------:R-:W-:-:S05]  /*2f40*/  F2FP.TF32.F32.PACK_B R65, R65 ;  /* 0x00000041ff41723e */ /* 0x000fca00024050ff */
[----:B------:R3:W-:Y:S01]  /*2f50*/  @P0 STG.E desc[UR36][R12.64+0x44], R65 ;  /* 0x000044410c000986 */ /* 0x0007e2000c101924 */
[----:B------:R-:W-:-:S13]  /*2f60*/  ISETP.GT.AND P0, PT, R3, 0x8, P2 ;  /* 0x000000080300780c */ /* 0x000fda0001704270 */
[----:B---3--:R-:W-:Y:S05]  /*2f70*/  @!P0 BRA `(.L_x_53) ;  /* 0x0000000000048947 */ /* 0x008fea0003800000 */
[----:B------:R3:W5:Y:S02]  /*2f80*/  LDG.E.LTC128B R62, desc[UR36][R14.64+0x40] ;  /* 0x000040240e3e7981 */ /* 0x000764000c1e1920 */
.L_x_53:
[----:B------:R-:W-:Y:S05]  /*2f90*/  BSYNC B1 ;  /* 0x0000000000017941 */ /* 0x000fea0003800000 */
.L_x_52:
[----:B-----5:R-:W-:Y:S01]  /*2fa0*/  LOP3.LUT R63, R62, 0xffffe000, RZ, 0xc0, !PT ;  /* 0xffffe0003e3f7812 */ /* 0x020fe200078ec0ff */
[----:B------:R-:W-:Y:S04]  /*2fb0*/  BSSY B1, `(.L_x_54) ;  /* 0x0000008000017945 */ /* 0x000fe80003800000 */
[----:B------:R-:W-:-:S04]  /*2fc0*/  FMUL R63, R63, R90 ;  /* 0x0000005a3f3f7220 */ /* 0x000fc80000400000 */
[----:B------:R-:W-:-:S05]  /*2fd0*/  FFMA R63, R66, R88, R63 ;  /* 0x00000058423f7223 */ /* 0x000fca000000003f */
[----:B------:R-:W-:-:S05]  /*2fe0*/  F2FP.TF32.F32.PACK_B R63, R63 ;  /* 0x0000003fff3f723e */ /* 0x000fca00024050ff */
[----:B------:R0:W-:Y:S01]  /*2ff0*/  @P0 STG.E desc[UR36][R20.64+0x40], R63 ;  /* 0x0000403f14000986 */ /* 0x0001e2000c101924 */
[----:B------:R-:W-:-:S13]  /*3000*/  ISETP.GT.AND P0, PT, R3, 0x8, P1 ;  /* 0x000000080300780c */ /* 0x000fda0000f04270 */
[----:B0-----:R-:W-:Y:S05]  /*3010*/  @!P0 BRA `(.L_x_55) ;  /* 0x0000000000048947 */ /* 0x001fea0003800000 */
[----:B------:R0:W5:Y:S02]  /*3020*/  LDG.E.LTC128B R62, desc[UR36][R14.64+0x44] ;  /* 0x000044240e3e7981 */ /* 0x000164000c1e1920 */
.L_x_55:
[----:B------:R-:W-:Y:S05]  /*3030*/  BSYNC B1 ;  /* 0x0000000000017941 */ /* 0x000fea0003800000 */
.L_x_54:
[----:B-----5:R-:W-:Y:S01]  /*3040*/  LOP3.LUT R63, R62, 0xffffe000, RZ, 0xc0, !PT ;  /* 0xffffe0003e3f7812 */ /* 0x020fe200078ec0ff */
[----:B------:R-:W-:Y:S01]  /*3050*/  BSSY B1, `(.L_x_56) ;  /* 0x000000a000017945 */ /* 0x000fe20003800000 */
[----:B------:R-:W-:-:S03]  /*3060*/  ISETP.GT.AND P2, PT, R4, 0x18, PT ;  /* 0x000000180400780c */ /* 0x000fc60003f44270 */
[----:B------:R-:W-:Y:S01]  /*3070*/  FMUL R64, R63, R90 ;  /* 0x0000005a3f407220 */ /* 0x000fe20000400000 */
[----:B------:R-:W-:-:S03]  /*3080*/  P2R R89, PR, RZ, 0x4 ;  /* 0x00000004ff597803 */ /* 0x000fc60000000000 */
[----:B------:R-:W-:-:S05]  /*3090*/  FFMA R67, R67, R88, R64 ;  /* 0x0000005843437223 */ /* 0x000fca0000000040 */
[----:B------:R-:W-:-:S05]  /*30a0*/  F2FP.TF32.F32.PACK_B R67, R67 ;  /* 0x00000043ff43723e */ /* 0x000fca00024050ff */
[----:B------:R0:W-:Y:S01]  /*30b0*/  @P0 STG.E desc[UR36][R20.64+0x44], R67 ;  /* 0x0000444314000986 */ /* 0x0001e2000c101924 */
[----:B------:R-:W-:-:S13]  /*30c0*/  ISETP.GT.AND P0, PT, R3, RZ, P2 ;  /* 0x000000ff0300720c */ /* 0x000fda0001704270 */
[----:B0-----:R-:W-:Y:S05]  /*30d0*/  @!P0 BRA `(.L_x_57) ;  /* 0x0000000000048947 */ /* 0x001fea0003800000 */
[----:B------:R0:W5:Y:S02]  /*30e0*/  LDG.E.LTC128B R62, desc[UR36][R6.64+0x60] ;  /* 0x00006024063e7981 */ /* 0x000164000c1e1920 */
.L_x_57:
[----:B------:R-:W-:Y:S05]  /*30f0*/  BSYNC B1 ;  /* 0x0000000000017941 */ /* 0x000fea0003800000 */
.L_x_56:
        /* <DEDUP_REMOVED lines=11> */
.L_x_59:
[----:B------:R-:W-:Y:S05]  /*31b0*/  BSYNC B1 ;  /* 0x0000000000017941 */ /* 0x000fea0003800000 */
.L_x_58:
        /* <DEDUP_REMOVED lines=9> */
.L_x_61:
[----:B------:R-:W-:Y:S05]  /*3250*/  BSYNC B1 ;  /* 0x0000000000017941 */ /* 0x000fea0003800000 */
.L_x_60:
        /* <DEDUP_REMOVED lines=9> */
.L_x_63:
[----:B------:R-:W-:Y:S05]  /*32f0*/  BSYNC B1 ;  /* 0x0000000000017941 */ /* 0x000fea0003800000 */
.L_x_62:
        /* <DEDUP_REMOVED lines=11> */
.L_x_65:
[----:B------:R-:W-:Y:S05]  /*33b0*/  BSYNC B1 ;  /* 0x0000000000017941 */ /* 0x000fea0003800000 */
.L_x_64:
        /* <DEDUP_REMOVED lines=11> */
.L_x_67:
[----:B------:R-:W-:Y:S05]  /*3470*/  BSYNC B1 ;  /* 0x0000000000017941 */ /* 0x000fea0003800000 */
.L_x_66:
        /* <DEDUP_REMOVED lines=9> */
.L_x_69:
[----:B------:R-:W-:Y:S05]  /*3510*/  BSYNC B1 ;  /* 0x0000000000017941 */ /* 0x000fea0003800000 */
.L_x_68:
        /* <DEDUP_REMOVED lines=9> */
.L_x_71:
[----:B------:R-:W-:Y:S05]  /*35b0*/  BSYNC B1 ;  /* 0x0000000000017941 */ /* 0x000fea0003800000 */
.L_x_70:
        /* <DEDUP_REMOVED lines=11> */
.L_x_73:
[----:B------:R-:W-:Y:S05]  /*3670*/  BSYNC B1 ;  /* 0x0000000000017941 */ /* 0x000fea0003800000 */
.L_x_72:
[----:B-----5:R-:W-:Y:S01]  /*3680*/  LOP3.LUT R63, R62, 0xffffe000, RZ, 0xc0, !PT ;  /* 0xffffe0003e3f7812 */ /* 0x020fe200078ec0ff */
[----:B------:R-:W-:Y:S01]  /*3690*/  BSSY B1, `(.L_x_74) ;  /* 0x000000a000017945 */ /* 0x000fe20003800000 */
[----:B------:R-:W-:-:S03]  /*36a0*/  ISETP.GT.AND P5, PT, R4, 0x29, PT ;  /* 0x000000290400780c */ /* 0x000fc60003fa4270 */
[----:B------:R-:W-:-:S04]  /*36b0*/  FMUL R63, R63, R90 ;  /* 0x0000005a3f3f7220 */ /* 0x000fc80000400000 */
[----:B------:R-:W-:-:S05]  /*36c0*/  FFMA R63, R76, R88, R63 ;  /* 0x000000584c3f7223 */ /* 0x000fca000000003f */
[----:B------:R-:W-:-:S05]  /*36d0*/  F2FP.TF32.F32.PACK_B R63, R63 ;  /* 0x0000003fff3f723e */ /* 0x000fca00024050ff */
[----:B------:R1:W-:Y:S01]  /*36e0*/  @P0 STG.E desc[UR36][R12.64+0xa0], R63 ;  /* 0x0000a03f0c000986 */ /* 0x0003e2000c101924 */
[----:B------:R-:W-:Y:S02]  /*36f0*/  ISETP.GT.AND P0, PT, R3, RZ, P5 ;  /* 0x000000ff0300720c */ /* 0x000fe40002f04270 */
[----:B-1----:R-:W-:-:S11]  /*3700*/  P2R R63, PR, RZ, 0x20 ;  /* 0x00000020ff3f7803 */ /* 0x002fd60000000000 */
[----:B------:R-:W-:Y:S05]  /*3710*/  @!P0 BRA `(.L_x_75) ;  /* 0x0000000000048947 */ /* 0x000fea0003800000 */
[----:B------:R1:W5:Y:S02]  /*3720*/  LDG.E.LTC128B R62, desc[UR36][R6.64+0xa4] ;  /* 0x0000a424063e7981 */ /* 0x000364000c1e1920 */
.L_x_75:
[----:B------:R-:W-:Y:S05]  /*3730*/  BSYNC B1 ;  /* 0x0000000000017941 */ /* 0x000fea0003800000 */
.L_x_74:
        /* <DEDUP_REMOVED lines=9> */
.L_x_77:
[----:B------:R-:W-:Y:S05]  /*37d0*/  BSYNC B1 ;  /* 0x0000000000017941 */ /* 0x000fea0003800000 */
.L_x_76:
        /* <DEDUP_REMOVED lines=9> */
.L_x_79:
[----:B------:R-:W-:Y:S05]  /*3870*/  BSYNC B1 ;  /* 0x0000000000017941 */ /* 0x000fea0003800000 */
.L_x_78:
[----:B-----5:R-:W-:Y:S01]  /*3880*/  LOP3.LUT R63, R62, 0xffffe000, RZ, 0xc0, !PT ;  /* 0xffffe0003e3f7812 */ /* 0x020fe200078ec0ff */
[----:B------:R-:W-:Y:S01]  /*3890*/  BSSY B1, `(.L_x_80) ;  /* 0x0000009000017945 */ /* 0x000fe20003800000 */
[----:B------:R-:W-:-:S03]  /*38a0*/  ISETP.GT.AND P3, PT, R4, 0x30, PT ;  /* 0x000000300400780c */ /* 0x000fc60003f64270 */
[----:B------:R-:W-:-:S04]  /*38b0*/  FMUL R64, R63, R90 ;  /* 0x0000005a3f407220 */ /* 0x000fc80000400000 */
[----:B------:R-:W-:-:S05]  /*38c0*/  FFMA R79, R79, R88, R64 ;  /* 0x000000584f4f7223 */ /* 0x000fca0000000040 */
[----:B------:R-:W-:-:S05]  /*38d0*/  F2FP.TF32.F32.PACK_B R79, R79 ;  /* 0x0000004fff4f723e */ /* 0x000fca00024050ff */
[----:B------:R0:W-:Y:S01]  /*38e0*/  @P0 STG.E desc[UR36][R20.64+0xa4], R79 ;  /* 0x0000a44f14000986 */ /* 0x0001e2000c101924 */
[----:B------:R-:W-:-:S13]  /*38f0*/  ISETP.GT.AND P0, PT, R3, RZ, P3 ;  /* 0x000000ff0300720c */ /* 0x000fda0001f04270 */
[----:B0-----:R-:W-:Y:S05]  /*3900*/  @!P0 BRA `(.L_x_81) ;  /* 0x0000000000048947 */ /* 0x001fea0003800000 */
[----:B------:R0:W5:Y:S02]  /*3910*/  LDG.E.LTC128B R62, desc[UR36][R6.64+0xc0] ;  /* 0x0000c024063e7981 */ /* 0x000164000c1e1920 */
.L_x_81:
[----:B------:R-:W-:Y:S05]  /*3920*/  BSYNC B1 ;  /* 0x0000000000017941 */ /* 0x000fea0003800000 */
.L_x_80:
        /* <DEDUP_REMOVED lines=10> */
.L_x_83:
[----:B------:R-:W-:Y:S05]  /*39d0*/  BSYNC B1 ;  /* 0x0000000000017941 */ /* 0x000fea0003800000 */
.L_x_82:
        /* <DEDUP_REMOVED lines=9> */
.L_x_85:
[----:B------:R-:W-:Y:S05]  /*3a70*/  BSYNC B1 ;  /* 0x0000000000017941 */ /* 0x000fea0003800000 */
.L_x_84:
        /* <DEDUP_REMOVED lines=9> */
.L_x_87:
[----:B------:R-:W-:Y:S05]  /*3b10*/  BSYNC B1 ;  /* 0x0000000000017941 */ /* 0x000fea0003800000 */
.L_x_86:
[----:B-----5:R-:W-:Y:S01]  /*3b20*/  LOP3.LUT R63, R62, 0xffffe000, RZ, 0xc0, !PT ;  /* 0xffffe0003e3f7812 */ /* 0x020fe200078ec0ff */
[----:B------:R-:W-:Y:S01]  /*3b30*/  BSSY B1, `(.L_x_88) ;  /* 0x000000a000017945 */ /* 0x000fe20003800000 */
[----:B------:R-:W-:Y:S01]  /*3b40*/  ISETP.GT.AND P1, PT, R4, 0x38, PT ;  /* 0x000000380400780c */ /* 0x000fe20003f24270 */
[----:B------:R-:W-:Y:S02]  /*3b50*/  IMAD.MOV.U32 R68, RZ, RZ, R62 ;  /* 0x000000ffff447224 */ /* 0x000fe400078e003e */
[----:B------:R-:W-:-:S04]  /*3b60*/  FMUL R64, R63, R90 ;  /* 0x0000005a3f407220 */ /* 0x000fc80000400000 */
[----:B------:R-:W-:-:S05]  /*3b70*/  FFMA R83, R83, R88, R64 ;  /* 0x0000005853537223 */ /* 0x000fca0000000040 */
[----:B------:R-:W-:-:S05]  /*3b80*/  F2FP.TF32.F32.PACK_B R83, R83 ;  /* 0x00000053ff53723e */ /* 0x000fca00024050ff */
[----:B------:R0:W-:Y:S01]  /*3b90*/  @P0 STG.E desc[UR36][R20.64+0xc4], R83 ;  /* 0x0000c45314000986 */ /* 0x0001e2000c101924 */
[----:B------:R-:W-:-:S13]  /*3ba0*/  ISETP.GT.AND P0, PT, R3, RZ, P1 ;  /* 0x000000ff0300720c */ /* 0x000fda0000f04270 */
[----:B0-----:R-:W-:Y:S05]  /*3bb0*/  @!P0 BRA `(.L_x_89) ;  /* 0x0000000000048947 */ /* 0x001fea0003800000 */
[----:B------:R0:W5:Y:S02]  /*3bc0*/  LDG.E.LTC128B R68, desc[UR36][R6.64+0xe0] ;  /* 0x0000e02406447981 */ /* 0x000164000c1e1920 */
.L_x_89:
[----:B------:R-:W-:Y:S05]  /*3bd0*/  BSYNC B1 ;  /* 0x0000000000017941 */ /* 0x000fea0003800000 */
.L_x_88:
[----:B-----5:R-:W-:Y:S01]  /*3be0*/  LOP3.LUT R63, R68, 0xffffe000, RZ, 0xc0, !PT ;  /* 0xffffe000443f7812 */ /* 0x020fe200078ec0ff */
[----:B------:R-:W-:Y:S04]  /*3bf0*/  BSSY B1, `(.L_x_90) ;  /* 0x000000f000017945 */ /* 0x000fe80003800000 */
[----:B------:R-:W-:-:S04]  /*3c00*/  FMUL R63, R63, R90 ;  /* 0x0000005a3f3f7220 */ /* 0x000fc80000400000 */
[----:B------:R-:W-:-:S05]  /*3c10*/  FFMA R73, R84, R88, R63 ;  /* 0x0000005854497223 */ /* 0x000fca000000003f */
[----:B------:R-:W-:-:S05]  /*3c20*/  F2FP.TF32.F32.PACK_B R73, R73 ;  /* 0x00000049ff49723e */ /* 0x000fca00024050ff */
[----:B------:R0:W-:Y:S01]  /*3c30*/  @P0 STG.E desc[UR36][R12.64+0xe0], R73 ;  /* 0x0000e0490c000986 */ /* 0x0001e2000c101924 */
[----:B------:R-:W-:-:S05]  /*3c40*/  IADD3 R64, P0, R5, R20, RZ ;  /* 0x0000001405407210 */ /* 0x000fca0007f1e0ff */
[----:B------:R-:W-:Y:S01]  /*3c50*/  IMAD.X R65, R91, 0x1, R21, P0 ;  /* 0x000000015b417824 */ /* 0x000fe200000e0615 */
[----:B------:R-:W-:-:S05]  /*3c60*/  IADD3 R66, P0, R5, R20, RZ ;  /* 0x0000001405427210 */ /* 0x000fca0007f1e0ff */
[----:B------:R-:W-:Y:S01]  /*3c70*/  IMAD.X R67, R91, 0x1, R21, P0 ;  /* 0x000000015b437824 */ /* 0x000fe200000e0615 */
[----:B------:R-:W-:-:S05]  /*3c80*/  IADD3 R62, P0, R5, R12, RZ ;  /* 0x0000000c053e7210 */ /* 0x000fca0007f1e0ff */
[----:B------:R-:W-:Y:S01]  /*3c90*/  IMAD.X R63, R91, 0x1, R13, P0 ;  /* 0x000000015b3f7824 */ /* 0x000fe200000e060d */
[----:B------:R-:W-:-:S04]  /*3ca0*/  ISETP.GT.AND P0, PT, R4, 0x39, PT ;  /* 0x000000390400780c */ /* 0x000fc80003f04270 */
[----:B------:R-:W-:-:S13]  /*3cb0*/  ISETP.GT.AND P4, PT, R3, RZ, P0 ;  /* 0x000000ff0300720c */ /* 0x000fda0000784270 */
[----:B0-----:R-:W-:Y:S05]  /*3cc0*/  @!P4 BRA `(.L_x_91) ;  /* 0x000000000004c947 */ /* 0x001fea0003800000 */
[----:B------:R0:W5:Y:S02]  /*3cd0*/  LDG.E.LTC128B R68, desc[UR36][R6.64+0xe4] ;  /* 0x0000e42406447981 */ /* 0x000164000c1e1920 */
.L_x_91:
[----:B------:R-:W-:Y:S05]  /*3ce0*/  BSYNC B1 ;  /* 0x0000000000017941 */ /* 0x000fea0003800000 */
.L_x_90:
        /* <DEDUP_REMOVED lines=9> */
.L_x_93:
[----:B------:R-:W-:Y:S05]  /*3d80*/  BSYNC B1 ;  /* 0x0000000000017941 */ /* 0x000fea0003800000 */
.L_x_92:
        /* <DEDUP_REMOVED lines=9> */
.L_x_95:
[----:B------:R-:W-:Y:S05]  /*3e20*/  BSYNC B1 ;  /* 0x0000000000017941 */ /* 0x000fea0003800000 */
.L_x_94:
[----:B-----5:R-:W-:-:S05]  /*3e30*/  LOP3.LUT R5, R68, 0xffffe000, RZ, 0xc0, !PT ;  /* 0xffffe00044057812 */ /* 0x020fca00078ec0ff */
[----:B------:R-:W-:-:S04]  /*3e40*/  FMUL R4, R5, R90 ;  /* 0x0000005a05047220 */ /* 0x000fc80000400000 */
[----:B------:R-:W-:-:S05]  /*3e50*/  FFMA R87, R87, R88, R4 ;  /* 0x0000005857577223 */ /* 0x000fca0000000004 */
[----:B------:R-:W-:-:S05]  /*3e60*/  F2FP.TF32.F32.PACK_B R87, R87 ;  /* 0x00000057ff57723e */ /* 0x000fca00024050ff */
[----:B------:R0:W-:Y:S01]  /*3e70*/  @P4 STG.E desc[UR36][R20.64+0xe4], R87 ;  /* 0x0000e45714004986 */ /* 0x0001e2000c101924 */
[----:B------:R-:W-:-:S13]  /*3e80*/  ISETP.GT.AND P4, PT, R3, 0x80, P6 ;  /* 0x000000800300780c */ /* 0x000fda0003784270 */
[----:B------:R-:W2:Y:S01]  /*3e90*/  @P4 LDG.E.LTC128B R68, desc[UR36][R58.64] ;  /* 0x000000243a444981 */ /* 0x000ea2000c1e1920 */
[----:B------:R-:W-:Y:S01]  /*3ea0*/  BSSY B1, `(.L_x_96) ;  /* 0x000000a000017945 */ /* 0x000fe20003800000 */
[----:B--2---:R-:W-:-:S05]  /*3eb0*/  LOP3.LUT R5, R68, 0xffffe000, RZ, 0xc0, !PT ;  /* 0xffffe00044057812 */ /* 0x004fca00078ec0ff */
[----:B------:R-:W-:-:S04]  /*3ec0*/  FMUL R5, R5, R90 ;  /* 0x0000005a05057220 */ /* 0x000fc80000400000 */
[----:B------:R-:W-:-:S05]  /*3ed0*/  FFMA R5, R24, R88, R5 ;  /* 0x0000005818057223 */ /* 0x000fca0000000005 */
[----:B------:R-:W-:-:S05]  /*3ee0*/  F2FP.TF32.F32.PACK_B R5, R5 ;  /* 0x00000005ff05723e */ /* 0x000fca00024050ff */
[----:B------:R0:W-:Y:S01]  /*3ef0*/  @P4 STG.E desc[UR36][R62.64], R5 ;  /* 0x000000053e004986 */ /* 0x0001e2000c101924 */
[----:B------:R-:W-:-:S04]  /*3f00*/  ISETP.NE.AND P4, PT, R107, RZ, PT ;  /* 0x000000ff6b00720c */ /* 0x000fc80003f85270 */
[----:B------:R-:W-:-:S13]  /*3f10*/  ISETP.GT.AND P4, PT, R3, 0x80, P4 ;  /* 0x000000800300780c */ /* 0x000fda0002784270 */
[----:B0-----:R-:W-:Y:S05]  /*3f20*/  @!P4 BRA `(.L_x_97) ;  /* 0x000000000004c947 */ /* 0x001fea0003800000 */
[----:B------:R0:W5:Y:S02]  /*3f30*/  LDG.E.LTC128B R68, desc[UR36][R56.64+0x4] ;  /* 0x0000042438447981 */ /* 0x000164000c1e1920 */
.L_x_97:
[----:B------:R-:W-:Y:S05]  /*3f40*/  BSYNC B1 ;  /* 0x0000000000017941 */ /* 0x000fea0003800000 */
.L_x_96:
[----:B-----5:R-:W-:Y:S01]  /*3f50*/  LOP3.LUT R5, R68, 0xffffe000, RZ, 0xc0, !PT ;  /* 0xffffe00044057812 */ /* 0x020fe200078ec0ff */
[----:B------:R-:W-:Y:S01]  /*3f60*/  BSSY B1, `(.L_x_98) ;  /* 0x000000a000017945 */ /* 0x000fe20003800000 */
[----:B------:R-:W-:-:S03]  /*3f70*/  ISETP.GT.AND P6, PT, R3, 0x88, P6 ;  /* 0x000000880300780c */ /* 0x000fc600037c4270 */
[----:B------:R-:W-:Y:S01]  /*3f80*/  FMUL R4, R5, R90 ;  /* 0x0000005a05047220 */ /* 0x000fe20000400000 */
[----:B------:R-:W-:-:S03]  /*3f90*/  @P4 IMAD.MOV.U32 R5, RZ, RZ, R63 ;  /* 0x000000ffff054224 */ /* 0x000fc600078e003f */
[----:B------:R-:W-:Y:S01]  /*3fa0*/  FFMA R25, R25, R88, R4 ;  /* 0x0000005819197223 */ /* 0x000fe20000000004 */
[----:B------:R-:W-:-:S04]  /*3fb0*/  @P4 IMAD.MOV.U32 R4, RZ, RZ, R62 ;  /* 0x000000ffff044224 */ /* 0x000fc800078e003e */
[----:B------:R-:W-:-:S05]  /*3fc0*/  F2FP.TF32.F32.PACK_B R25, R25 ;  /* 0x00000019ff19723e */ /* 0x000fca00024050ff */
[----:B------:R2:W-:Y:S01]  /*3fd0*/  @P4 STG.E desc[UR36][R4.64+0x4], R25 ;  /* 0x0000041904004986 */ /* 0x0005e2000c101924 */
[----:B------:R-:W-:Y:S05]  /*3fe0*/  @!P6 BRA `(.L_x_99) ;  /* 0x000000000004e947 */ /* 0x000fea0003800000 */
[----:B------:R0:W5:Y:S02]  /*3ff0*/  LDG.E.LTC128B R68, desc[UR36][R60.64] ;  /* 0x000000243c447981 */ /* 0x000164000c1e1920 */
.L_x_99:
[----:B------:R-:W-:Y:S05]  /*4000*/  BSYNC B1 ;  /* 0x0000000000017941 */ /* 0x000fea0003800000 */
.L_x_98:
[----:B--2--5:R-:W-:Y:S01]  /*4010*/  LOP3.LUT R5, R68, 0xffffe000, RZ, 0xc0, !PT ;  /* 0xffffe00044057812 */ /* 0x024fe200078ec0ff */
[----:B------:R-:W-:Y:S01]  /*4020*/  BSSY B1, `(.L_x_100) ;  /* 0x0000009000017945 */ /* 0x000fe20003800000 */
[----:B------:R-:W-:-:S03]  /*4030*/  ISETP.NE.AND P4, PT, R107, RZ, PT ;  /* 0x000000ff6b00720c */ /* 0x000fc60003f85270 */
[----:B------:R-:W-:Y:S01]  /*4040*/  FMUL R5, R5, R90 ;  /* 0x0000005a05057220 */ /* 0x000fe20000400000 */
[----:B------:R-:W-:-:S03]  /*4050*/  ISETP.GT.AND P4, PT, R3, 0x88, P4 ;  /* 0x000000880300780c */ /* 0x000fc60002784270 */
[----:B------:R-:W-:-:S05]  /*4060*/  FFMA R5, R26, R88, R5 ;  /* 0x000000581a057223 */ /* 0x000fca0000000005 */
[----:B------:R-:W-:-:S05]  /*4070*/  F2FP.TF32.F32.PACK_B R5, R5 ;  /* 0x00000005ff05723e */ /* 0x000fca00024050ff */
[----:B------:R2:W-:Y:S01]  /*4080*/  @P6 STG.E desc[UR36][R64.64], R5 ;  /* 0x0000000540006986 */ /* 0x0005e2000c101924 */
[----:B------:R-:W-:Y:S05]  /*4090*/  @!P4 BRA `(.L_x_101) ;  /* 0x000000000004c947 */ /* 0x000fea0003800000 */
[----:B------:R0:W5:Y:S02]  /*40a0*/  LDG.E.LTC128B R68, desc[UR36][R8.64+0x4] ;  /* 0x0000042408447981 */ /* 0x000164000c1e1920 */
.L_x_101:
[----:B------:R-:W-:Y:S05]  /*40b0*/  BSYNC B1 ;  /* 0x0000000000017941 */ /* 0x000fea0003800000 */
.L_x_100:
[----:B--2--5:R-:W-:Y:S01]  /*40c0*/  LOP3.LUT R5, R68, 0xffffe000, RZ, 0xc0, !PT ;  /* 0xffffe00044057812 */ /* 0x024fe200078ec0ff */
[----:B------:R-:W-:Y:S01]  /*40d0*/  BSSY B1, `(.L_x_102) ;  /* 0x0000009000017945 */ /* 0x000fe20003800000 */
[----:B------:R-:W-:-:S03]  /*40e0*/  ISETP.NE.AND P6, PT, R108, RZ, PT ;  /* 0x000000ff6c00720c */ /* 0x000fc60003fc5270 */
[----:B------:R-:W-:-:S04]  /*40f0*/  FMUL R4, R5, R90 ;  /* 0x0000005a05047220 */ /* 0x000fc80000400000 */
[----:B------:R-:W-:-:S05]  /*4100*/  FFMA R27, R27, R88, R4 ;  /* 0x000000581b1b7223 */ /* 0x000fca0000000004 */
[----:B------:R-:W-:-:S05]  /*4110*/  F2FP.TF32.F32.PACK_B R27, R27 ;  /* 0x0000001bff1b723e */ /* 0x000fca00024050ff */
[----:B------:R2:W-:Y:S01]  /*4120*/  @P4 STG.E desc[UR36][R66.64+0x4], R27 ;  /* 0x0000041b42004986 */ /* 0x0005e2000c101924 */
[----:B------:R-:W-:-:S13]  /*4130*/  ISETP.GT.AND P4, PT, R3, 0x80, P6 ;  /* 0x000000800300780c */ /* 0x000fda0003784270 */
[----:B--2---:R-:W-:Y:S05]  /*4140*/  @!P4 BRA `(.L_x_103) ;  /* 0x000000000004c947 */ /* 0x004fea0003800000 */
[----:B------:R2:W5:Y:S02]  /*4150*/  LDG.E.LTC128B R68, desc[UR36][R56.64+0x20] ;  /* 0x0000202438447981 */ /* 0x000564000c1e1920 */
.L_x_103:
[----:B------:R-:W-:Y:S05]  /*4160*/  BSYNC B1 ;  /* 0x0000000000017941 */ /* 0x000fea0003800000 */
.L_x_102:
[----:B-----5:R-:W-:Y:S01]  /*4170*/  LOP3.LUT R5, R68, 0xffffe000, RZ, 0xc0, !PT ;  /* 0xffffe00044057812 */ /* 0x020fe200078ec0ff */
[----:B------:R-:W-:Y:S01]  /*4180*/  @P4 IMAD.MOV.U32 R4, RZ, RZ, R62 ;  /* 0x000000ffff044224 */ /* 0x000fe200078e003e */
[----:B------:R-:W-:Y:S01]  /*4190*/  ISETP.NE.AND P6, PT, R109, RZ, PT ;  /* 0x000000ff6d00720c */ /* 0x000fe20003fc5270 */
[----:B------:R-:W-:Y:S02]  /*41a0*/  BSSY B1, `(.L_x_104) ;  /* 0x0000009000017945 */ /* 0x000fe40003800000 */
[----:B------:R-:W-:-:S04]  /*41b0*/  FMUL R5, R5, R90 ;  /* 0x0000005a05057220 */ /* 0x000fc80000400000 */
[----:B-1--4-:R-:W-:Y:S01]  /*41c0*/  FFMA R7, R28, R88, R5 ;  /* 0x000000581c077223 */ /* 0x012fe20000000005 */
[----:B------:R-:W-:-:S04]  /*41d0*/  @P4 IMAD.MOV.U32 R5, RZ, RZ, R63 ;  /* 0x000000ffff054224 */ /* 0x000fc800078e003f */
[----:B------:R-:W-:-:S05]  /*41e0*/  F2FP.TF32.F32.PACK_B R7, R7 ;  /* 0x00000007ff07723e */ /* 0x000fca00024050ff */
[----:B------:R1:W-:Y:S01]  /*41f0*/  @P4 STG.E desc[UR36][R4.64+0x20], R7 ;  /* 0x0000200704004986 */ /* 0x0003e2000c101924 */
[----:B------:R-:W-:-:S13]  /*4200*/  ISETP.GT.AND P4, PT, R3, 0x80, P6 ;  /* 0x000000800300780c */ /* 0x000fda0003784270 */
[----:B-1----:R-:W-:Y:S05]  /*4210*/  @!P4 BRA `(.L_x_105) ;  /* 0x000000000004c947 */ /* 0x002fea0003800000 */
[----:B------:R1:W5:Y:S02]  /*4220*/  LDG.E.LTC128B R68, desc[UR36][R56.64+0x24] ;  /* 0x0000242438447981 */ /* 0x000364000c1e1920 */
.L_x_105:
[----:B------:R-:W-:Y:S05]  /*4230*/  BSYNC B1 ;  /* 0x0000000000017941 */ /* 0x000fea0003800000 */
.L_x_104:
[----:B-----5:R-:W-:Y:S01]  /*4240*/  LOP3.LUT R5, R68, 0xffffe000, RZ, 0xc0, !PT ;  /* 0xffffe00044057812 */ /* 0x020fe200078ec0ff */
[----:B------:R-:W-:Y:S04]  /*4250*/  BSSY B1, `(.L_x_106) ;  /* 0x000000b000017945 */ /* 0x000fe80003800000 */
[----:B------:R-:W-:Y:S01]  /*4260*/  FMUL R4, R5, R90 ;  /* 0x0000005a05047220 */ /* 0x000fe20000400000 */
[----:B------:R-:W-:-:S03]  /*4270*/  @P4 IMAD.MOV.U32 R5, RZ, RZ, R63 ;  /* 0x000000ffff054224 */ /* 0x000fc600078e003f */
[----:B------:R-:W-:Y:S01]  /*4280*/  FFMA R29, R29, R88, R4 ;  /* 0x000000581d1d7223 */ /* 0x000fe20000000004 */
[----:B------:R-:W-:-:S04]  /*4290*/  @P4 IMAD.MOV.U32 R4, RZ, RZ, R62 ;  /* 0x000000ffff044224 */ /* 0x000fc800078e003e */
[----:B------:R-:W-:-:S05]  /*42a0*/  F2FP.TF32.F32.PACK_B R29, R29 ;  /* 0x0000001dff1d723e */ /* 0x000fca00024050ff */
[----:B------:R4:W-:Y:S01]  /*42b0*/  @P4 STG.E desc[UR36][R4.64+0x24], R29 ;  /* 0x0000241d04004986 */ /* 0x0009e2000c101924 */
[----:B------:R-:W-:-:S04]  /*42c0*/  ISETP.NE.AND P4, PT, R108, RZ, PT ;  /* 0x000000ff6c00720c */ /* 0x000fc80003f85270 */
[----:B------:R-:W-:-:S13]  /*42d0*/  ISETP.GT.AND P4, PT, R3, 0x88, P4 ;  /* 0x000000880300780c */ /* 0x000fda0002784270 */
[----:B----4-:R-:W-:Y:S05]  /*42e0*/  @!P4 BRA `(.L_x_107) ;  /* 0x000000000004c947 */ /* 0x010fea0003800000 */
[----:B------:R4:W5:Y:S02]  /*42f0*/  LDG.E.LTC128B R68, desc[UR36][R8.64+0x20] ;  /* 0x0000202408447981 */ /* 0x000964000c1e1920 */
.L_x_107:
[----:B------:R-:W-:Y:S05]  /*4300*/  BSYNC B1 ;  /* 0x0000000000017941 */ /* 0x000fea0003800000 */
.L_x_106:
        /* <DEDUP_REMOVED lines=9> */
.L_x_109:
[----:B------:R-:W-:Y:S05]  /*43a0*/  BSYNC B1 ;  /* 0x0000000000017941 */ /* 0x000fea0003800000 */
.L_x_108:
[----:B-----5:R-:W-:Y:S01]  /*43b0*/  LOP3.LUT R5, R68, 0xffffe000, RZ, 0xc0, !PT ;  /* 0xffffe00044057812 */ /* 0x020fe200078ec0ff */
[----:B------:R-:W-:Y:S01]  /*43c0*/  BSSY B1, `(.L_x_110) ;  /* 0x000000b000017945 */ /* 0x000fe20003800000 */
[----:B------:R-:W-:-:S03]  /*43d0*/  ISETP.NE.AND P6, PT, R102, RZ, PT ;  /* 0x000000ff6600720c */ /* 0x000fc60003fc5270 */
[----:B------:R-:W-:Y:S01]  /*43e0*/  FMUL R4, R5, R90 ;  /* 0x0000005a05047220 */ /* 0x000fe20000400000 */
[----:B------:R-:W-:-:S03]  /*43f0*/  @P4 IMAD.MOV.U32 R5, RZ, RZ, R11 ;  /* 0x000000ffff054224 */ /* 0x000fc600078e000b */
[----:B------:R-:W-:Y:S01]  /*4400*/  FFMA R31, R31, R88, R4 ;  /* 0x000000581f1f7223 */ /* 0x000fe20000000004 */
[----:B------:R-:W-:-:S04]  /*4410*/  @P4 IMAD.MOV.U32 R4, RZ, RZ, R10 ;  /* 0x000000ffff044224 */ /* 0x000fc800078e000a */
[----:B------:R-:W-:-:S05]  /*4420*/  F2FP.TF32.F32.PACK_B R31, R31 ;  /* 0x0000001fff1f723e */ /* 0x000fca00024050ff */
[----:B------:R0:W-:Y:S01]  /*4430*/  @P4 STG.E desc[UR36][R4.64+0x24], R31 ;  /* 0x0000241f04004986 */ /* 0x0001e2000c101924 */
[----:B------:R-:W-:-:S13]  /*4440*/  ISETP.GT.AND P4, PT, R3, 0x80, P6 ;  /* 0x000000800300780c */ /* 0x000fda0003784270 */
[----:B0-----:R-:W-:Y:S05]  /*4450*/  @!P4 BRA `(.L_x_111) ;  /* 0x000000000004c947 */ /* 0x001fea0003800000 */
[----:B------:R0:W5:Y:S02]  /*4460*/  LDG.E.LTC128B R68, desc[UR36][R56.64+0x40] ;  /* 0x0000402438447981 */ /* 0x000164000c1e1920 */
.L_x_111:
[----:B------:R-:W-:Y:S05]  /*4470*/  BSYNC B1 ;  /* 0x0000000000017941 */ /* 0x000fea0003800000 */
.L_x_110:
[----:B-----5:R-:W-:Y:S01]  /*4480*/  LOP3.LUT R5, R68, 0xffffe000, RZ, 0xc0, !PT ;  /* 0xffffe00044057812 */ /* 0x020fe200078ec0ff */
[----:B------:R-:W-:Y:S01]  /*4490*/  @P4 IMAD.MOV.U32 R4, RZ, RZ, R62 ;  /* 0x000000ffff044224 */ /* 0x000fe200078e003e */
[----:B------:R-:W-:Y:S01]  /*44a0*/  ISETP.NE.AND P6, PT, R92, RZ, PT ;  /* 0x000000ff5c00720c */ /* 0x000fe20003fc5270 */
[----:B------:R-:W-:Y:S02]  /*44b0*/  BSSY B1, `(.L_x_112) ;  /* 0x0000009000017945 */ /* 0x000fe40003800000 */
[----:B------:R-:W-:-:S04]  /*44c0*/  FMUL R5, R5, R90 ;  /* 0x0000005a05057220 */ /* 0x000fc80000400000 */
[----:B------:R-:W-:Y:S01]  /*44d0*/  FFMA R7, R32, R88, R5 ;  /* 0x0000005820077223 */ /* 0x000fe20000000005 */
[----:B------:R-:W-:-:S04]  /*44e0*/  @P4 IMAD.MOV.U32 R5, RZ, RZ, R63 ;  /* 0x000000ffff054224 */ /* 0x000fc800078e003f */
[----:B------:R-:W-:-:S05]  /*44f0*/  F2FP.TF32.F32.PACK_B R7, R7 ;  /* 0x00000007ff07723e */ /* 0x000fca00024050ff */
[----:B------:R0:W-:Y:S01]  /*4500*/  @P4 STG.E desc[UR36][R4.64+0x40], R7 ;  /* 0x0000400704004986 */ /* 0x0001e2000c101924 */
[----:B------:R-:W-:-:S13]  /*4510*/  ISETP.GT.AND P4, PT, R3, 0x80, P6 ;  /* 0x000000800300780c */ /* 0x000fda0003784270 */
[----:B0-----:R-:W-:Y:S05]  /*4520*/  @!P4 BRA `(.L_x_113) ;  /* 0x000000000004c947 */ /* 0x001fea0003800000 */
[----:B------:R0:W5:Y:S02]  /*4530*/  LDG.E.LTC128B R68, desc[UR36][R56.64+0x44] ;  /* 0x0000442438447981 */ /* 0x000164000c1e1920 */
.L_x_113:
[----:B------:R-:W-:Y:S05]  /*4540*/  BSYNC B1 ;  /* 0x0000000000017941 */ /* 0x000fea0003800000 */
.L_x_112:
        /* <DEDUP_REMOVED lines=10> */
[----:B0-----:R-:W-:Y:S05]  /*45f0*/  @!P4 BRA `(.L_x_115) ;  /* 0x000000000004c947 */ /* 0x001fea0003800000 */
[----:B------:R0:W5:Y:S02]  /*4600*/  LDG.E.LTC128B R68, desc[UR36][R8.64+0x40] ;  /* 0x0000402408447981 */ /* 0x000164000c1e1920 */
.L_x_115:
[----:B------:R-:W-:Y:S05]  /*4610*/  BSYNC B1 ;  /* 0x0000000000017941 */ /* 0x000fea0003800000 */
.L_x_114:
[----:B-----5:R-:W-:Y:S01]  /*4620*/  LOP3.LUT R5, R68, 0xffffe000, RZ, 0xc0, !PT ;  /* 0xffffe00044057812 */ /* 0x020fe200078ec0ff */
[----:B------:R-:W-:Y:S01]  /*4630*/  @P4 IMAD.MOV.U32 R4, RZ, RZ, R10 ;  /* 0x000000ffff044224 */ /* 0x000fe200078e000a */
[----:B------:R-:W-:Y:S03]  /*4640*/  BSSY B1, `(.L_x_116) ;  /* 0x0000009000017945 */ /* 0x000fe60003800000 */
        /* <DEDUP_REMOVED lines=8> */
.L_x_117:
[----:B------:R-:W-:Y:S05]  /*46d0*/  BSYNC B1 ;  /* 0x0000000000017941 */ /* 0x000fea0003800000 */
.L_x_116:
        /* <DEDUP_REMOVED lines=12> */
.L_x_119:
[----:B------:R-:W-:Y:S05]  /*47a0*/  BSYNC B1 ;  /* 0x0000000000017941 */ /* 0x000fea0003800000 */
.L_x_118:
        /* <DEDUP_REMOVED lines=12> */
.L_x_121:
[----:B------:R-:W-:Y:S05]  /*4870*/  BSYNC B1 ;  /* 0x0000000000017941 */ /* 0x000fea0003800000 */
.L_x_120:
        /* <DEDUP_REMOVED lines=12> */
.L_x_123:
[----:B------:R-:W-:Y:S05]  /*4940*/  BSYNC B1 ;  /* 0x0000000000017941 */ /* 0x000fea0003800000 */
.L_x_122:
        /* <DEDUP_REMOVED lines=11> */
.L_x_125:
[----:B------:R-:W-:Y:S05]  /*4a00*/  BSYNC B1 ;  /* 0x0000000000017941 */ /* 0x000fea0003800000 */
.L_x_124:
        /* <DEDUP_REMOVED lines=12> */
.L_x_127:
[----:B------:R-:W-:Y:S05]  /*4ad0*/  BSYNC B1 ;  /* 0x0000000000017941 */ /* 0x000fea0003800000 */
.L_x_126:
        /* <DEDUP_REMOVED lines=12> */
.L_x_129:
[----:B------:R-:W-:Y:S05]  /*4ba0*/  BSYNC B1 ;  /* 0x0000000000017941 */ /* 0x000fea0003800000 */
.L_x_128:
        /* <DEDUP_REMOVED lines=12> */
.L_x_131:
[----:B------:R-:W-:Y:S05]  /*4c70*/  BSYNC B1 ;  /* 0x0000000000017941 */ /* 0x000fea0003800000 */
.L_x_130:
        /* <DEDUP_REMOVED lines=11> */
.L_x_133:
[----:B------:R-:W-:Y:S05]  /*4d30*/  BSYNC B1 ;  /* 0x0000000000017941 */ /* 0x000fea0003800000 */
.L_x_132:
        /* <DEDUP_REMOVED lines=12> */
.L_x_135:
[----:B------:R-:W-:Y:S05]  /*4e00*/  BSYNC B1 ;  /* 0x0000000000017941 */ /* 0x000fea0003800000 */
.L_x_134:
        /* <DEDUP_REMOVED lines=11> */
.L_x_137:
[----:B------:R-:W-:Y:S05]  /*4ec0*/  BSYNC B1 ;  /* 0x0000000000017941 */ /* 0x000fea0003800000 */
.L_x_136:
        /* <DEDUP_REMOVED lines=11> */
.L_x_139:
[----:B------:R-:W-:Y:S05]  /*4f80*/  BSYNC B1 ;  /* 0x0000000000017941 */ /* 0x000fea0003800000 */
.L_x_138:
[----:B-----5:R-:W-:Y:S01]  /*4f90*/  LOP3.LUT R5, R68, 0xffffe000, RZ, 0xc0, !PT ;  /* 0xffffe00044057812 */ /* 0x020fe200078ec0ff */
[----:B------:R-:W-:Y:S01]  /*4fa0*/  @P4 IMAD.MOV.U32 R4, RZ, RZ, R10 ;  /* 0x000000ffff044224 */ /* 0x000fe200078e000a */
[----:B------:R-:W-:Y:S01]  /*4fb0*/  ISETP.GT.AND P5, PT, R3, 0x88, P5 ;  /* 0x000000880300780c */ /* 0x000fe20002fa4270 */
[----:B------:R-:W-:Y:S02]  /*4fc0*/  BSSY B1, `(.L_x_140) ;  /* 0x0000008000017945 */ /* 0x000fe40003800000 */
[----:B------:R-:W-:-:S04]  /*4fd0*/  FMUL R5, R5, R90 ;  /* 0x0000005a05057220 */ /* 0x000fc80000400000 */
[----:B------:R-:W-:Y:S01]  /*4fe0*/  FFMA R7, R46, R88, R5 ;  /* 0x000000582e077223 */ /* 0x000fe20000000005 */
[----:B------:R-:W-:-:S04]  /*4ff0*/  @P4 IMAD.MOV.U32 R5, RZ, RZ, R11 ;  /* 0x000000ffff054224 */ /* 0x000fc800078e000b */
[----:B------:R-:W-:-:S05]  /*5000*/  F2FP.TF32.F32.PACK_B R7, R7 ;  /* 0x00000007ff07723e */ /* 0x000fca00024050ff */
[----:B------:R0:W-:Y:S01]  /*5010*/  @P4 STG.E desc[UR36][R4.64+0xa0], R7 ;  /* 0x0000a00704004986 */ /* 0x0001e2000c101924 */
[----:B------:R-:W-:Y:S05]  /*5020*/  @!P5 BRA `(.L_x_141) ;  /* 0x000000000004d947 */ /* 0x000fea0003800000 */
[----:B------:R0:W5:Y:S02]  /*5030*/  LDG.E.LTC128B R68, desc[UR36][R8.64+0xa4] ;  /* 0x0000a42408447981 */ /* 0x000164000c1e1920 */
.L_x_141:
[----:B------:R-:W-:Y:S05]  /*5040*/  BSYNC B1 ;  /* 0x0000000000017941 */ /* 0x000fea0003800000 */
.L_x_140:
[----:B0----5:R-:W-:Y:S01]  /*5050*/  LOP3.LUT R5, R68, 0xffffe000, RZ, 0xc0, !PT ;  /* 0xffffe00044057812 */ /* 0x021fe200078ec0ff */
        /* <DEDUP_REMOVED lines=10> */
.L_x_143:
[----:B------:R-:W-:Y:S05]  /*5100*/  BSYNC B1 ;  /* 0x0000000000017941 */ /* 0x000fea0003800000 */
.L_x_142:
[----:B0----5:R-:W-:Y:S01]  /*5110*/  LOP3.LUT R5, R68, 0xffffe000, RZ, 0xc0, !PT ;  /* 0xffffe00044057812 */ /* 0x021fe200078ec0ff */
        /* <DEDUP_REMOVED lines=10> */
.L_x_145:
[----:B------:R-:W-:Y:S05]  /*51c0*/  BSYNC B1 ;  /* 0x0000000000017941 */ /* 0x000fea0003800000 */
.L_x_144:
        /* <DEDUP_REMOVED lines=11> */
.L_x_147:
[----:B------:R-:W-:Y:S05]  /*5280*/  BSYNC B1 ;  /* 0x0000000000017941 */ /* 0x000fea0003800000 */
.L_x_146:
        /* <DEDUP_REMOVED lines=11> */
.L_x_149:
[----:B------:R-:W-:Y:S05]  /*5340*/  BSYNC B1 ;  /* 0x0000000000017941 */ /* 0x000fea0003800000 */
.L_x_148:
        /* <DEDUP_REMOVED lines=11> */
.L_x_151:
[----:B------:R-:W-:Y:S05]  /*5400*/  BSYNC B1 ;  /* 0x0000000000017941 */ /* 0x000fea0003800000 */
.L_x_150:
        /* <DEDUP_REMOVED lines=11> */
.L_x_153:
[----:B------:R-:W-:Y:S05]  /*54c0*/  BSYNC B1 ;  /* 0x0000000000017941 */ /* 0x000fea0003800000 */
.L_x_152:
        /* <DEDUP_REMOVED lines=9> */
.L_x_155:
[----:B------:R-:W-:Y:S05]  /*5560*/  BSYNC B1 ;  /* 0x0000000000017941 */ /* 0x000fea0003800000 */
.L_x_154:
        /* <DEDUP_REMOVED lines=11> */
.L_x_157:
[----:B------:R-:W-:Y:S05]  /*5620*/  BSYNC B1 ;  /* 0x0000000000017941 */ /* 0x000fea0003800000 */
.L_x_156:
[----:B------:R-:W-:Y:S05]  /*5630*/  @!P0 BRA `(.L_x_158) ;  /* 0x00000014008c8947 */ /* 0x000fea0003800000 */
[----:B-----5:R-:W-:-:S05]  /*5640*/  LOP3.LUT R3, R68, 0xffffe000, RZ, 0xc0, !PT ;  /* 0xffffe00044037812 */ /* 0x020fca00078ec0ff */
[----:B0-----:R-:W-:-:S04]  /*5650*/  FMUL R4, R3, R90 ;  /* 0x0000005a03047220 */ /* 0x001fc80000400000 */
[----:B------:R-:W-:-:S05]  /*5660*/  FFMA R55, R55, R88, R4 ;  /* 0x0000005837377223 */ /* 0x000fca0000000004 */
[----:B------:R-:W-:-:S05]  /*5670*/  F2FP.TF32.F32.PACK_B R55, R55 ;  /* 0x00000037ff37723e */ /* 0x000fca00024050ff */
[----:B------:R0:W-:Y:S01]  /*5680*/  STG.E desc[UR36][R10.64+0xe4], R55 ;  /* 0x0000e4370a007986 */ /* 0x0001e2000c101924 */
[----:B------:R-:W-:Y:S05]  /*5690*/  BRA `(.L_x_158) ;  /* 0x0000001400747947 */ /* 0x000fea0003800000 */
.L_x_35:
[----:B------:R-:W-:Y:S01]  /*56a0*/  ULDC.64 UR4, c[0x0][0x5c0] ;  /* 0x0001700000047ab9 */ /* 0x000fe20000000a00 */
[-C--:B------:R-:W-:Y:S01]  /*56b0*/  FMUL R5, R56, R88.reuse ;  /* 0x0000005838057220 */ /* 0x080fe20000400000 */
[----:B------:R-:W-:Y:S01]  /*56c0*/  LEA R8, P1, R104, UR4, 0x2 ;  /* 0x0000000468087c11 */ /* 0x000fe2000f8210ff */
[-C--:B------:R-:W-:Y:S01]  /*56d0*/  FMUL R57, R57, R88.reuse ;  /* 0x0000005839397220 */ /* 0x080fe20000400000 */
[----:B------:R-:W-:Y:S01]  /*56e0*/  ISETP.GT.AND P4, PT, R4, 0x1, PT ;  /* 0x000000010400780c */ /* 0x000fe20003f84270 */
[----:B------:R-:W-:Y:S01]  /*56f0*/  IMAD.SHL.U32 R15, R10, 0x20, RZ ;  /* 0x000000200a0f7824 */ /* 0x000fe200078e00ff */
[----:B------:R-:W-:Y:S01]  /*5700*/  LEA.HI.X R9, R104, UR5, R107, 0x2, P1 ;  /* 0x0000000568097c11 */ /* 0x000fe200088f146b */
[----:B--2---:R-:W-:Y:S01]  /*5710*/  IMAD.SHL.U32 R91, R10, 0x200, RZ ;  /* 0x000002000a5b7824 */ /* 0x004fe200078e00ff */
[----:B------:R-:W-:Y:S01]  /*5720*/  F2FP.TF32.F32.PACK_B R5, R5 ;  /* 0x00000005ff05723e */ /* 0x000fe200024050ff */
[-C--:B------:R-:W-:Y:S01]  /*5730*/  FMUL R59, R59, R88.reuse ;  /* 0x000000583b3b7220 */ /* 0x080fe20000400000 */
[C---:B------:R-:W-:Y:S01]  /*5740*/  ISETP.GT.AND P1, PT, R3.reuse, RZ, P4 ;  /* 0x000000ff0300720c */ /* 0x040fe20002724270 */
[-C--:B------:R-:W-:Y:S01]  /*5750*/  FMUL R13, R58, R88.reuse ;  /* 0x000000583a0d7220 */ /* 0x080fe20000400000 */
[C-C-:B------:R-:W-:Y:S01]  /*5760*/  SHF.L.U64.HI R7, R10.reuse, 0x5, R11.reuse ;  /* 0x000000050a077819 */ /* 0x140fe2000001020b */
[----:B------:R0:W-:Y:S01]  /*5770*/  @P0 STG.E desc[UR36][R8.64], R5 ;  /* 0x0000000508000986 */ /* 0x0001e2000c101924 */
[----:B------:R-:W-:Y:S01]  /*5780*/  ISETP.GT.AND P0, PT, R3, 0x8, P4 ;  /* 0x000000080300780c */ /* 0x000fe20002704270 */
[-C--:B------:R-:W-:Y:S01]  /*5790*/  FMUL R61, R61, R88.reuse ;  /* 0x000000583d3d7220 */ /* 0x080fe20000400000 */
[----:B------:R-:W-:Y:S01]  /*57a0*/  SHF.L.U64.HI R89, R10, 0x9, R11 ;  /* 0x000000090a597819 */ /* 0x000fe2000001020b */
[----:B------:R-:W-:Y:S01]  /*57b0*/  FMUL R63, R63, R88 ;  /* 0x000000583f3f7220 */ /* 0x000fe20000400000 */
[----:B------:R-:W-:Y:S01]  /*57c0*/  IADD3 R10, P2, R15, R8, RZ ;  /* 0x000000080f0a7210 */ /* 0x000fe20007f5e0ff */
[-C--:B------:R-:W-:Y:S01]  /*57d0*/  FMUL R65, R65, R88.reuse ;  /* 0x0000005841417220 */ /* 0x080fe20000400000 */
[----:B------:R-:W-:Y:S01]  /*57e0*/  F2FP.TF32.F32.PACK_B R57, R57 ;  /* 0x00000039ff39723e */ /* 0x000fe200024050ff */
[----:B------:R-:W-:Y:S01]  /*57f0*/  FMUL R67, R67, R88 ;  /* 0x0000005843437220 */ /* 0x000fe20000400000 */
[----:B------:R-:W-:Y:S01]  /*5800*/  F2FP.TF32.F32.PACK_B R59, R59 ;  /* 0x0000003bff3b723e */ /* 0x000fe200024050ff */
[----:B------:R-:W-:Y:S01]  /*5810*/  IMAD.X R11, R7, 0x1, R9, P2 ;  /* 0x00000001070b7824 */ /* 0x000fe200010e0609 */
[----:B------:R-:W-:Y:S01]  /*5820*/  ISETP.GT.AND P5, PT, R4, 0x8, PT ;  /* 0x000000080400780c */ /* 0x000fe20003fa4270 */
[----:B------:R-:W-:Y:S01]  /*5830*/  @P1 STG.E desc[UR36][R8.64+0x4], R57 ;  /* 0x0000043908001986 */ /* 0x000fe2000c101924 */
[----:B------:R-:W-:Y:S01]  /*5840*/  IADD3 R6, P1, P2, R91, R8, R15 ;  /* 0x000000085b067210 */ /* 0x000fe20007a3e00f */
[-C--:B0-----:R-:W-:Y:S01]  /*5850*/  FMUL R5, R60, R88.reuse ;  /* 0x000000583c057220 */ /* 0x081fe20000400000 */
[C---:B------:R-:W-:Y:S01]  /*5860*/  ISETP.GT.AND P4, PT, R4.reuse, 0x9, PT ;  /* 0x000000090400780c */ /* 0x040fe20003f84270 */
[----:B------:R-:W-:Y:S01]  /*5870*/  @P0 STG.E desc[UR36][R10.64+0x4], R59 ;  /* 0x0000043b0a000986 */ /* 0x000fe2000c101924 */
[----:B------:R-:W-:Y:S01]  /*5880*/  ISETP.GT.AND P3, PT, R3, 0x8, P6 ;  /* 0x000000080300780c */ /* 0x000fe20003764270 */
[-C--:B------:R-:W-:Y:S01]  /*5890*/  FMUL R69, R69, R88.reuse ;  /* 0x0000005845457220 */ /* 0x080fe20000400000 */
[----:B------:R-:W-:Y:S01]  /*58a0*/  IADD3.X R7, R89, R9, R7, P1, P2 ;  /* 0x0000000959077210 */ /* 0x000fe20000fe4407 */
[-C--:B------:R-:W-:Y:S01]  /*58b0*/  FMUL R71, R71, R88.reuse ;  /* 0x0000005847477220 */ /* 0x080fe20000400000 */
[----:B------:R-:W-:Y:S01]  /*58c0*/  ISETP.GT.AND P1, PT, R3, RZ, P5 ;  /* 0x000000ff0300720c */ /* 0x000fe20002f24270 */
[-C--:B------:R-:W-:Y:S01]  /*58d0*/  FMUL R73, R73, R88.reuse ;  /* 0x0000005849497220 */ /* 0x080fe20000400000 */
[----:B------:R-:W-:Y:S01]  /*58e0*/  ISETP.GT.AND P0, PT, R3, RZ, P4 ;  /* 0x000000ff0300720c */ /* 0x000fe20002704270 */
[-C--:B------:R-:W-:Y:S01]  /*58f0*/  FMUL R75, R75, R88.reuse ;  /* 0x000000584b4b7220 */ /* 0x080fe20000400000 */
[----:B------:R-:W-:Y:S01]  /*5900*/  F2FP.TF32.F32.PACK_B R13, R13 ;  /* 0x0000000dff0d723e */ /* 0x000fe200024050ff */
[-C--:B------:R-:W-:Y:S01]  /*5910*/  FMUL R77, R77, R88.reuse ;  /* 0x000000584d4d7220 */ /* 0x080fe20000400000 */
[----:B------:R-:W-:Y:S01]  /*5920*/  F2FP.TF32.F32.PACK_B R5, R5 ;  /* 0x00000005ff05723e */ /* 0x000fe200024050ff */
[-C--:B------:R-:W-:Y:S01]  /*5930*/  FMUL R79, R79, R88.reuse ;  /* 0x000000584f4f7220 */ /* 0x080fe20000400000 */
[----:B------:R-:W-:Y:S01]  /*5940*/  F2FP.TF32.F32.PACK_B R61, R61 ;  /* 0x0000003dff3d723e */ /* 0x000fe200024050ff */
[----:B------:R0:W-:Y:S01]  /*5950*/  @P3 STG.E desc[UR36][R10.64], R13 ;  /* 0x0000000d0a003986 */ /* 0x0001e2000c101924 */
[----:B------:R-:W-:Y:S01]  /*5960*/  F2FP.TF32.F32.PACK_B R63, R63 ;  /* 0x0000003fff3f723e */ /* 0x000fe200024050ff */
[-C--:B------:R-:W-:Y:S01]  /*5970*/  FMUL R81, R81, R88.reuse ;  /* 0x0000005851517220 */ /* 0x080fe20000400000 */
[C---:B------:R-:W-:Y:S01]  /*5980*/  ISETP.GT.AND P3, PT, R4.reuse, 0x10, PT ;  /* 0x000000100400780c */ /* 0x040fe20003f64270 */
[----:B------:R1:W-:Y:S01]  /*5990*/  @P1 STG.E desc[UR36][R8.64+0x20], R5 ;  /* 0x0000200508001986 */ /* 0x0003e2000c101924 */
[----:B------:R-:W-:Y:S01]  /*59a0*/  ISETP.GT.AND P1, PT, R3, 0x8, P5 ;  /* 0x000000080300780c */ /* 0x000fe20002f24270 */
[-C--:B------:R-:W-:Y:S01]  /*59b0*/  FMUL R83, R83, R88.reuse ;  /* 0x0000005853537220 */ /* 0x080fe20000400000 */
[----:B------:R-:W-:Y:S01]  /*59c0*/  ISETP.GT.AND P2, PT, R4, 0x11, PT ;  /* 0x000000110400780c */ /* 0x000fe20003f44270 */
[----:B------:R-:W-:Y:S01]  /*59d0*/  @P0 STG.E desc[UR36][R8.64+0x24], R61 ;  /* 0x0000243d08000986 */ /* 0x000fe2000c101924 */
[----:B------:R-:W-:Y:S01]  /*59e0*/  ISETP.GT.AND P0, PT, R3, 0x8, P4 ;  /* 0x000000080300780c */ /* 0x000fe20002704270 */
[-C--:B------:R-:W-:Y:S01]  /*59f0*/  FMUL R85, R85, R88.reuse ;  /* 0x0000005855557220 */ /* 0x080fe20000400000 */
[----:B------:R-:W-:Y:S01]  /*5a00*/  F2FP.TF32.F32.PACK_B R65, R65 ;  /* 0x00000041ff41723e */ /* 0x000fe200024050ff */
[-C--:B0-----:R-:W-:Y:S01]  /*5a10*/  FMUL R13, R62, R88.reuse ;  /* 0x000000583e0d7220 */ /* 0x081fe20000400000 */
[----:B------:R-:W-:Y:S01]  /*5a20*/  F2FP.TF32.F32.PACK_B R67, R67 ;  /* 0x00000043ff43723e */ /* 0x000fe200024050ff */
[-C--:B------:R-:W-:Y:S01]  /*5a30*/  FMUL R87, R87, R88.reuse ;  /* 0x0000005857577220 */ /* 0x080fe20000400000 */
[----:B------:R-:W-:Y:S01]  /*5a40*/  F2FP.TF32.F32.PACK_B R69, R69 ;  /* 0x00000045ff45723e */ /* 0x000fe200024050ff */
[-C--:B-1----:R-:W-:Y:S01]  /*5a50*/  FMUL R5, R64, R88.reuse ;  /* 0x0000005840057220 */ /* 0x082fe20000400000 */
[----:B------:R-:W-:Y:S01]  /*5a60*/  F2FP.TF32.F32.PACK_B R13, R13 ;  /* 0x0000000dff0d723e */ /* 0x000fe200024050ff */
[-C--:B------:R-:W-:Y:S01]  /*5a70*/  FMUL R57, R24, R88.reuse ;  /* 0x0000005818397220 */ /* 0x080fe20000400000 */
[----:B------:R-:W-:Y:S01]  /*5a80*/  F2FP.TF32.F32.PACK_B R71, R71 ;  /* 0x00000047ff47723e */ /* 0x000fe200024050ff */
[-C--:B------:R-:W-:Y:S01]  /*5a90*/  FMUL R25, R25, R88.reuse ;  /* 0x0000005819197220 */ /* 0x080fe20000400000 */
[----:B------:R-:W-:Y:S01]  /*5aa0*/  F2FP.TF32.F32.PACK_B R5, R5 ;  /* 0x00000005ff05723e */ /* 0x000fe200024050ff */
[----:B------:R-:W-:Y:S01]  /*5ab0*/  @P0 STG.E desc[UR36][R10.64+0x24], R63 ;  /* 0x0000243f0a000986 */ /* 0x000fe2000c101924 */
[----:B------:R-:W-:Y:S01]  /*5ac0*/  ISETP.GT.AND P0, PT, R3, RZ, P3 ;  /* 0x000000ff0300720c */ /* 0x000fe20001f04270 */
[-C--:B------:R-:W-:Y:S01]  /*5ad0*/  FMUL R27, R27, R88.reuse ;  /* 0x000000581b1b7220 */ /* 0x080fe20000400000 */
[----:B------:R-:W-:Y:S01]  /*5ae0*/  F2FP.TF32.F32.PACK_B R73, R73 ;  /* 0x00000049ff49723e */ /* 0x000fe200024050ff */
[----:B------:R0:W-:Y:S01]  /*5af0*/  @P1 STG.E desc[UR36][R10.64+0x20], R13 ;  /* 0x0000200d0a001986 */ /* 0x0001e2000c101924 */
[C---:B------:R-:W-:Y:S01]  /*5b00*/  ISETP.GT.AND P1, PT, R4.reuse, 0x19, PT ;  /* 0x000000190400780c */ /* 0x040fe20003f24270 */
[-C--:B------:R-:W-:Y:S01]  /*5b10*/  FMUL R29, R29, R88.reuse ;  /* 0x000000581d1d7220 */ /* 0x080fe20000400000 */
[----:B------:R-:W-:Y:S01]  /*5b20*/  F2FP.TF32.F32.PACK_B R75, R75 ;  /* 0x0000004bff4b723e */ /* 0x000fe200024050ff */
[-C--:B------:R-:W-:Y:S01]  /*5b30*/  FMUL R31, R31, R88.reuse ;  /* 0x000000581f1f7220 */ /* 0x080fe20000400000 */
[C---:B------:R-:W-:Y:S01]  /*5b40*/  ISETP.GT.AND P5, PT, R4.reuse, 0x28, PT ;  /* 0x000000280400780c */ /* 0x040fe20003fa4270 */
[-C--:B------:R-:W-:Y:S01]  /*5b50*/  FMUL R33, R33, R88.reuse ;  /* 0x0000005821217220 */ /* 0x080fe20000400000 */
[----:B------:R-:W-:Y:S01]  /*5b60*/  ISETP.GT.AND P4, PT, R4, 0x29, PT ;  /* 0x000000290400780c */ /* 0x000fe20003f84270 */
[-C--:B------:R-:W-:Y:S01]  /*5b70*/  FMUL R35, R35, R88.reuse ;  /* 0x0000005823237220 */ /* 0x080fe20000400000 */
[----:B------:R-:W-:Y:S01]  /*5b80*/  F2FP.TF32.F32.PACK_B R77, R77 ;  /* 0x0000004dff4d723e */ /* 0x000fe200024050ff */
[----:B------:R1:W-:Y:S01]  /*5b90*/  @P0 STG.E desc[UR36][R8.64+0x40], R5 ;  /* 0x0000400508000986 */ /* 0x0003e2000c101924 */
[----:B------:R-:W-:Y:S01]  /*5ba0*/  ISETP.GT.AND P0, PT, R3, RZ, P2 ;  /* 0x000000ff0300720c */ /* 0x000fe20001704270 */
[-C--:B0-----:R-:W-:Y:S01]  /*5bb0*/  FMUL R13, R66, R88.reuse ;  /* 0x00000058420d7220 */ /* 0x081fe20000400000 */
[----:B------:R-:W-:Y:S01]  /*5bc0*/  F2FP.TF32.F32.PACK_B R79, R79 ;  /* 0x0000004fff4f723e */ /* 0x000fe200024050ff */
[-C--:B------:R-:W-:Y:S01]  /*5bd0*/  FMUL R37, R37, R88.reuse ;  /* 0x0000005825257220 */ /* 0x080fe20000400000 */
[----:B------:R-:W-:Y:S01]  /*5be0*/  F2FP.TF32.F32.PACK_B R81, R81 ;  /* 0x00000051ff51723e */ /* 0x000fe200024050ff */
[-C--:B------:R-:W-:Y:S01]  /*5bf0*/  FMUL R39, R39, R88.reuse ;  /* 0x0000005827277220 */ /* 0x080fe20000400000 */
[----:B------:R-:W-:Y:S01]  /*5c00*/  F2FP.TF32.F32.PACK_B R13, R13 ;  /* 0x0000000dff0d723e */ /* 0x000fe200024050ff */
[-C--:B------:R-:W-:Y:S01]  /*5c10*/  FMUL R41, R41, R88.reuse ;  /* 0x0000005829297220 */ /* 0x080fe20000400000 */
[----:B------:R-:W-:Y:S01]  /*5c20*/  F2FP.TF32.F32.PACK_B R83, R83 ;  /* 0x00000053ff53723e */ /* 0x000fe200024050ff */
[-C--:B------:R-:W-:Y:S01]  /*5c30*/  FMUL R43, R43, R88.reuse ;  /* 0x000000582b2b7220 */ /* 0x080fe20000400000 */
[----:B------:R-:W-:Y:S01]  /*5c40*/  P2R R58, PR, RZ, 0x20 ;  /* 0x00000020ff3a7803 */ /* 0x000fe20000000000 */
[-C--:B-1----:R-:W-:Y:S01]  /*5c50*/  FMUL R5, R68, R88.reuse ;  /* 0x0000005844057220 */ /* 0x082fe20000400000 */
[----:B------:R-:W-:Y:S01]  /*5c60*/  P2R R56, PR, RZ, 0x10 ;  /* 0x00000010ff387803 */ /* 0x000fe20000000000 */
[----:B------:R-:W-:Y:S01]  /*5c70*/  @P0 STG.E desc[UR36][R8.64+0x44], R65 ;  /* 0x0000444108000986 */ /* 0x000fe2000c101924 */
[----:B------:R-:W-:Y:S01]  /*5c80*/  ISETP.GT.AND P0, PT, R3, 0x8, P3 ;  /* 0x000000080300780c */ /* 0x000fe20001f04270 */
[-C--:B------:R-:W-:Y:S01]  /*5c90*/  FMUL R45, R45, R88.reuse ;  /* 0x000000582d2d7220 */ /* 0x080fe20000400000 */
[----:B------:R-:W-:Y:S01]  /*5ca0*/  F2FP.TF32.F32.PACK_B R5, R5 ;  /* 0x00000005ff05723e */ /* 0x000fe200024050ff */
[-C--:B------:R-:W-:Y:S01]  /*5cb0*/  FMUL R47, R47, R88.reuse ;  /* 0x000000582f2f7220 */ /* 0x080fe20000400000 */
[----:B------:R-:W-:Y:S01]  /*5cc0*/  ISETP.GT.AND P3, PT, R4, 0x30, PT ;  /* 0x000000300400780c */ /* 0x000fe20003f64270 */
[-C--:B------:R-:W-:Y:S01]  /*5cd0*/  FMUL R49, R49, R88.reuse ;  /* 0x0000005831317220 */ /* 0x080fe20000400000 */
[----:B------:R-:W-:Y:S01]  /*5ce0*/  F2FP.TF32.F32.PACK_B R85, R85 ;  /* 0x00000055ff55723e */ /* 0x000fe200024050ff */
[-C--:B------:R-:W-:Y:S01]  /*5cf0*/  FMUL R51, R51, R88.reuse ;  /* 0x0000005833337220 */ /* 0x080fe20000400000 */
[----:B------:R-:W-:Y:S01]  /*5d00*/  F2FP.TF32.F32.PACK_B R87, R87 ;  /* 0x00000057ff57723e */ /* 0x000fe200024050ff */
[-C--:B------:R-:W-:Y:S01]  /*5d10*/  FMUL R53, R53, R88.reuse ;  /* 0x0000005835357220 */ /* 0x080fe20000400000 */
[----:B------:R-:W-:Y:S01]  /*5d20*/  F2FP.TF32.F32.PACK_B R57, R57 ;  /* 0x00000039ff39723e */ /* 0x000fe200024050ff */
[----:B------:R-:W-:Y:S01]  /*5d30*/  FMUL R55, R55, R88 ;  /* 0x0000005837377220 */ /* 0x000fe20000400000 */
[----:B------:R-:W-:Y:S01]  /*5d40*/  F2FP.TF32.F32.PACK_B R25, R25 ;  /* 0x00000019ff19723e */ /* 0x000fe200024050ff */
[----:B------:R0:W-:Y:S01]  /*5d50*/  @P0 STG.E desc[UR36][R10.64+0x40], R13 ;  /* 0x0000400d0a000986 */ /* 0x0001e2000c101924 */
[----:B------:R-:W-:-:S02]  /*5d60*/  ISETP.GT.AND P0, PT, R3, 0x8, P2 ;  /* 0x000000080300780c */ /* 0x000fc40001704270 */
[----:B------:R-:W-:Y:S02]  /*5d70*/  ISETP.GT.AND P2, PT, R4, 0x18, PT ;  /* 0x000000180400780c */ /* 0x000fe40003f44270 */
[----:B------:R-:W-:Y:S02]  /*5d80*/  F2FP.TF32.F32.PACK_B R27, R27 ;  /* 0x0000001bff1b723e */ /* 0x000fe400024050ff */
[----:B------:R-:W-:Y:S02]  /*5d90*/  F2FP.TF32.F32.PACK_B R29, R29 ;  /* 0x0000001dff1d723e */ /* 0x000fe400024050ff */
[----:B------:R-:W-:Y:S02]  /*5da0*/  F2FP.TF32.F32.PACK_B R31, R31 ;  /* 0x0000001fff1f723e */ /* 0x000fe400024050ff */
[----:B------:R-:W-:Y:S01]  /*5db0*/  F2FP.TF32.F32.PACK_B R33, R33 ;  /* 0x00000021ff21723e */ /* 0x000fe200024050ff */
[----:B0-----:R-:W-:Y:S01]  /*5dc0*/  FMUL R13, R70, R88 ;  /* 0x00000058460d7220 */ /* 0x001fe20000400000 */
[----:B------:R-:W-:Y:S01]  /*5dd0*/  F2FP.TF32.F32.PACK_B R35, R35 ;  /* 0x00000023ff23723e */ /* 0x000fe200024050ff */
[----:B------:R-:W-:Y:S01]  /*5de0*/  @P0 STG.E desc[UR36][R10.64+0x44], R67 ;  /* 0x000044430a000986 */ /* 0x000fe2000c101924 */
[----:B------:R-:W-:-:S02]  /*5df0*/  ISETP.GT.AND P0, PT, R3, RZ, P2 ;  /* 0x000000ff0300720c */ /* 0x000fc40001704270 */
[----:B------:R-:W-:Y:S02]  /*5e00*/  F2FP.TF32.F32.PACK_B R13, R13 ;  /* 0x0000000dff0d723e */ /* 0x000fe400024050ff */
[----:B------:R-:W-:Y:S02]  /*5e10*/  F2FP.TF32.F32.PACK_B R37, R37 ;  /* 0x00000025ff25723e */ /* 0x000fe400024050ff */
[----:B------:R-:W-:Y:S02]  /*5e20*/  F2FP.TF32.F32.PACK_B R39, R39 ;  /* 0x00000027ff27723e */ /* 0x000fe400024050ff */
[----:B------:R-:W-:Y:S02]  /*5e30*/  F2FP.TF32.F32.PACK_B R41, R41 ;  /* 0x00000029ff29723e */ /* 0x000fe400024050ff */
[----:B------:R-:W-:Y:S02]  /*5e40*/  F2FP.TF32.F32.PACK_B R43, R43 ;  /* 0x0000002bff2b723e */ /* 0x000fe400024050ff */
[----:B------:R-:W-:Y:S01]  /*5e50*/  F2FP.TF32.F32.PACK_B R45, R45 ;  /* 0x0000002dff2d723e */ /* 0x000fe200024050ff */
[----:B------:R0:W-:Y:S01]  /*5e60*/  @P0 STG.E desc[UR36][R8.64+0x60], R5 ;  /* 0x0000600508000986 */ /* 0x0001e2000c101924 */
[----:B------:R-:W-:-:S02]  /*5e70*/  ISETP.GT.AND P0, PT, R3, RZ, P1 ;  /* 0x000000ff0300720c */ /* 0x000fc40000f04270 */
[----:B------:R-:W-:Y:S02]  /*5e80*/  F2FP.TF32.F32.PACK_B R47, R47 ;  /* 0x0000002fff2f723e */ /* 0x000fe400024050ff */
[----:B------:R-:W-:Y:S02]  /*5e90*/  F2FP.TF32.F32.PACK_B R49, R49 ;  /* 0x00000031ff31723e */ /* 0x000fe400024050ff */
[----:B------:R-:W-:Y:S02]  /*5ea0*/  F2FP.TF32.F32.PACK_B R51, R51 ;  /* 0x00000033ff33723e */ /* 0x000fe400024050ff */
[----:B------:R-:W-:Y:S02]  /*5eb0*/  F2FP.TF32.F32.PACK_B R53, R53 ;  /* 0x00000035ff35723e */ /* 0x000fe400024050ff */
[----:B------:R-:W-:Y:S01]  /*5ec0*/  F2FP.TF32.F32.PACK_B R55, R55 ;  /* 0x00000037ff37723e */ /* 0x000fe200024050ff */
[----:B0-----:R-:W-:Y:S02]  /*5ed0*/  FMUL R5, R72, R88 ;  /* 0x0000005848057220 */ /* 0x001fe40000400000 */
[----:B------:R-:W-:Y:S01]  /*5ee0*/  @P0 STG.E desc[UR36][R8.64+0x64], R69 ;  /* 0x0000644508000986 */ /* 0x000fe2000c101924 */
[----:B------:R-:W-:-:S02]  /*5ef0*/  ISETP.GT.AND P0, PT, R3, 0x8, P2 ;  /* 0x000000080300780c */ /* 0x000fc40001704270 */
[----:B------:R-:W-:Y:S02]  /*5f00*/  ISETP.GT.AND P2, PT, R4, 0x20, PT ;  /* 0x000000200400780c */ /* 0x000fe40003f44270 */
[----:B------:R-:W-:-:S09]  /*5f10*/  F2FP.TF32.F32.PACK_B R5, R5 ;  /* 0x00000005ff05723e */ /* 0x000fd200024050ff */
[----:B------:R0:W-:Y:S01]  /*5f20*/  @P0 STG.E desc[UR36][R10.64+0x60], R13 ;  /* 0x0000600d0a000986 */ /* 0x0001e2000c101924 */
[----:B------:R-:W-:Y:S02]  /*5f30*/  ISETP.GT.AND P0, PT, R3, 0x8, P1 ;  /* 0x000000080300780c */ /* 0x000fe40000f04270 */
[----:B------:R-:W-:Y:S01]  /*5f40*/  ISETP.GT.AND P1, PT, R4, 0x21, PT ;  /* 0x000000210400780c */ /* 0x000fe20003f24270 */
[----:B0-----:R-:W-:-:S10]  /*5f50*/  FMUL R13, R74, R88 ;  /* 0x000000584a0d7220 */ /* 0x001fd40000400000 */
[----:B------:R-:W-:Y:S01]  /*5f60*/  @P0 STG.E desc[UR36][R10.64+0x64], R71 ;  /* 0x000064470a000986 */ /* 0x000fe2000c101924 */
[----:B------:R-:W-:Y:S02]  /*5f70*/  ISETP.GT.AND P0, PT, R3, RZ, P2 ;  /* 0x000000ff0300720c */ /* 0x000fe40001704270 */
[----:B------:R-:W-:-:S11]  /*5f80*/  F2FP.TF32.F32.PACK_B R13, R13 ;  /* 0x0000000dff0d723e */ /* 0x000fd600024050ff */
[----:B------:R0:W-:Y:S01]  /*5f90*/  @P0 STG.E desc[UR36][R8.64+0x80], R5 ;  /* 0x0000800508000986 */ /* 0x0001e2000c101924 */
[----:B------:R-:W-:Y:S01]  /*5fa0*/  ISETP.GT.AND P0, PT, R3, RZ, P1 ;  /* 0x000000ff0300720c */ /* 0x000fe20000f04270 */
[----:B0-----:R-:W-:-:S12]  /*5fb0*/  FMUL R5, R76, R88 ;  /* 0x000000584c057220 */ /* 0x001fd80000400000 */
[----:B------:R-:W-:Y:S01]  /*5fc0*/  @P0 STG.E desc[UR36][R8.64+0x84], R73 ;  /* 0x0000844908000986 */ /* 0x000fe2000c101924 */
[----:B------:R-:W-:Y:S02]  /*5fd0*/  ISETP.GT.AND P0, PT, R3, 0x8, P2 ;  /* 0x000000080300780c */ /* 0x000fe40001704270 */
[----:B------:R-:W-:Y:S02]  /*5fe0*/  F2FP.TF32.F32.PACK_B R5, R5 ;  /* 0x00000005ff05723e */ /* 0x000fe400024050ff */
[----:B------:R-:W-:-:S09]  /*5ff0*/  ISETP.GT.AND P2, PT, R4, 0x38, PT ;  /* 0x000000380400780c */ /* 0x000fd20003f44270 */
[----:B------:R0:W-:Y:S01]  /*6000*/  @P0 STG.E desc[UR36][R10.64+0x80], R13 ;  /* 0x0000800d0a000986 */ /* 0x0001e2000c101924 */
[----:B------:R-:W-:Y:S01]  /*6010*/  ISETP.GT.AND P0, PT, R3, 0x8, P1 ;  /* 0x000000080300780c */ /* 0x000fe20000f04270 */
[----:B0-----:R-:W-:-:S12]  /*6020*/  FMUL R13, R78, R88 ;  /* 0x000000584e0d7220 */ /* 0x001fd80000400000 */
        /* <DEDUP_REMOVED lines=8> */
[----:B------:R-:W-:-:S11]  /*60b0*/  F2FP.TF32.F32.PACK_B R5, R5 ;  /* 0x00000005ff05723e */ /* 0x000fd600024050ff */
[----:B------:R0:W-:Y:S01]  /*60c0*/  @P0 STG.E desc[UR36][R10.64+0xa0], R13 ;  /* 0x0000a00d0a000986 */ /* 0x0001e2000c101924 */
[C---:B------:R-:W-:Y:S02]  /*60d0*/  ISETP.GT.AND P0, PT, R3.reuse, 0x8, P4 ;  /* 0x000000080300780c */ /* 0x040fe40002704270 */
[----:B------:R-:W-:Y:S01]  /*60e0*/  ISETP.GT.AND P4, PT, R3, 0x8, P2 ;  /* 0x000000080300780c */ /* 0x000fe20001784270 */
[----:B0-----:R-:W-:-:S10]  /*60f0*/  FMUL R13, R82, R88 ;  /* 0x00000058520d7220 */ /* 0x001fd40000400000 */
[----:B------:R-:W-:Y:S01]  /*6100*/  @P0 STG.E desc[UR36][R10.64+0xa4], R79 ;  /* 0x0000a44f0a000986 */ /* 0x000fe2000c101924 */
[----:B------:R-:W-:Y:S02]  /*6110*/  ISETP.GT.AND P0, PT, R3, RZ, P3 ;  /* 0x000000ff0300720c */ /* 0x000fe40001f04270 */
[----:B------:R-:W-:-:S11]  /*6120*/  F2FP.TF32.F32.PACK_B R13, R13 ;  /* 0x0000000dff0d723e */ /* 0x000fd600024050ff */
[----:B------:R0:W-:Y:S01]  /*6130*/  @P0 STG.E desc[UR36][R8.64+0xc0], R5 ;  /* 0x0000c00508000986 */ /* 0x0001e2000c101924 */
[----:B------:R-:W-:-:S04]  /*6140*/  ISETP.GT.AND P0, PT, R4, 0x31, PT ;  /* 0x000000310400780c */ /* 0x000fc80003f04270 */
[----:B------:R-:W-:Y:S01]  /*6150*/  ISETP.GT.AND P1, PT, R3, RZ, P0 ;  /* 0x000000ff0300720c */ /* 0x000fe20000724270 */
[----:B0-----:R-:W-:-:S05]  /*6160*/  FMUL R5, R84, R88 ;  /* 0x0000005854057220 */ /* 0x001fca0000400000 */
[----:B------:R-:W-:-:S07]  /*6170*/  F2FP.TF32.F32.PACK_B R5, R5 ;  /* 0x00000005ff05723e */ /* 0x000fce00024050ff */
[----:B------:R-:W-:Y:S01]  /*6180*/  @P1 STG.E desc[UR36][R8.64+0xc4], R81 ;  /* 0x0000c45108001986 */ /* 0x000fe2000c101924 */
[----:B------:R-:W-:-:S13]  /*6190*/  ISETP.GT.AND P1, PT, R3, 0x8, P3 ;  /* 0x000000080300780c */ /* 0x000fda0001f24270 */
[----:B------:R0:W-:Y:S01]  /*61a0*/  @P1 STG.E desc[UR36][R10.64+0xc0], R13 ;  /* 0x0000c00d0a001986 */ /* 0x0001e2000c101924 */
[----:B------:R-:W-:-:S13]  /*61b0*/  ISETP.GT.AND P1, PT, R3, 0x8, P0 ;  /* 0x000000080300780c */ /* 0x000fda0000724270 */
[----:B------:R-:W-:Y:S01]  /*61c0*/  @P1 STG.E desc[UR36][R10.64+0xc4], R83 ;  /* 0x0000c4530a001986 */ /* 0x000fe2000c101924 */
[----:B------:R-:W-:-:S05]  /*61d0*/  IADD3 R14, P1, R91, R10, RZ ;  /* 0x0000000a5b0e7210 */ /* 0x000fca0007f3e0ff */
[----:B------:R-:W-:Y:S01]  /*61e0*/  IMAD.X R15, R89, 0x1, R11, P1 ;  /* 0x00000001590f7824 */ /* 0x000fe200008e060b */
[----:B------:R-:W-:-:S13]  /*61f0*/  ISETP.GT.AND P1, PT, R3, RZ, P2 ;  /* 0x000000ff0300720c */ /* 0x000fda0001724270 */
[----:B------:R1:W-:Y:S01]  /*6200*/  @P1 STG.E desc[UR36][R8.64+0xe0], R5 ;  /* 0x0000e00508001986 */ /* 0x0003e2000c101924 */
[----:B------:R-:W-:-:S05]  /*6210*/  IADD3 R20, P1, R91, R10, RZ ;  /* 0x0000000a5b147210 */ /* 0x000fca0007f3e0ff */
[----:B------:R-:W-:Y:S01]  /*6220*/  IMAD.X R21, R89, 0x1, R11, P1 ;  /* 0x0000000159157824 */ /* 0x000fe200008e060b */
[----:B------:R-:W-:-:S05]  /*6230*/  IADD3 R12, P1, R91, R8, RZ ;  /* 0x000000085b0c7210 */ /* 0x000fca0007f3e0ff */
[----:B0-----:R-:W-:Y:S01]  /*6240*/  IMAD.X R13, R89, 0x1, R9, P1 ;  /* 0x00000001590d7824 */ /* 0x001fe200008e0609 */
[----:B------:R-:W-:Y:S01]  /*6250*/  ISETP.GT.AND P1, PT, R4, 0x39, PT ;  /* 0x000000390400780c */ /* 0x000fe20003f24270 */
[----:B-1----:R-:W-:-:S03]  /*6260*/  FMUL R5, R86, R88 ;  /* 0x0000005856057220 */ /* 0x002fc60000400000 */
[----:B------:R-:W-:Y:S02]  /*6270*/  ISETP.GT.AND P5, PT, R3, RZ, P1 ;  /* 0x000000ff0300720c */ /* 0x000fe40000fa4270 */
[----:B------:R-:W-:-:S11]  /*6280*/  F2FP.TF32.F32.PACK_B R5, R5 ;  /* 0x00000005ff05723e */ /* 0x000fd600024050ff */
[----:B------:R-:W-:Y:S01]  /*6290*/  @P5 STG.E desc[UR36][R8.64+0xe4], R85 ;  /* 0x0000e45508005986 */ /* 0x000fe2000c101924 */
[----:B------:R-:W-:-:S03]  /*62a0*/  ISETP.GT.AND P5, PT, R4, 0x1, PT ;  /* 0x000000010400780c */ /* 0x000fc60003fa4270 */
[----:B------:R0:W-:Y:S01]  /*62b0*/  @P4 STG.E desc[UR36][R10.64+0xe0], R5 ;  /* 0x0000e0050a004986 */ /* 0x0001e2000c101924 */
[C---:B------:R-:W-:Y:S02]  /*62c0*/  ISETP.GT.AND P4, PT, R3.reuse, 0x8, P1 ;  /* 0x000000080300780c */ /* 0x040fe40000f84270 */
[----:B------:R-:W-:Y:S01]  /*62d0*/  ISETP.GT.AND P5, PT, R3, 0x80, P5 ;  /* 0x000000800300780c */ /* 0x000fe20002fa4270 */
[----:B0-----:R-:W-:-:S10]  /*62e0*/  FMUL R5, R26, R88 ;  /* 0x000000581a057220 */ /* 0x001fd40000400000 */
[----:B------:R0:W-:Y:S01]  /*62f0*/  @P4 STG.E desc[UR36][R10.64+0xe4], R87 ;  /* 0x0000e4570a004986 */ /* 0x0001e2000c101924 */
[C---:B------:R-:W-:Y:S01]  /*6300*/  ISETP.GT.AND P4, PT, R3.reuse, 0x80, P6 ;  /* 0x000000800300780c */ /* 0x040fe20003784270 */
[----:B------:R-:W-:Y:S01]  /*6310*/  @P5 IMAD.MOV.U32 R8, RZ, RZ, R12 ;  /* 0x000000ffff085224 */ /* 0x000fe200078e000c */
[----:B------:R-:W-:Y:S01]  /*6320*/  ISETP.GT.AND P6, PT, R3, 0x88, P6 ;  /* 0x000000880300780c */ /* 0x000fe200037c4270 */
[----:B------:R-:W-:Y:S01]  /*6330*/  @P5 IMAD.MOV.U32 R9, RZ, RZ, R13 ;  /* 0x000000ffff095224 */ /* 0x000fe200078e000d */
[----:B------:R-:W-:Y:S01]  /*6340*/  F2FP.TF32.F32.PACK_B R5, R5 ;  /* 0x00000005ff05723e */ /* 0x000fe200024050ff */
[----:B0-----:R-:W-:-:S08]  /*6350*/  FMUL R11, R28, R88 ;  /* 0x000000581c0b7220 */ /* 0x001fd00000400000 */
[----:B------:R-:W-:Y:S01]  /*6360*/  @P4 STG.E desc[UR36][R12.64], R57 ;  /* 0x000000390c004986 */ /* 0x000fe2000c101924 */
[----:B------:R-:W-:Y:S02]  /*6370*/  ISETP.NE.AND P4, PT, R56, RZ, PT ;  /* 0x000000ff3800720c */ /* 0x000fe40003f85270 */
[----:B------:R-:W-:Y:S01]  /*6380*/  F2FP.TF32.F32.PACK_B R11, R11 ;  /* 0x0000000bff0b723e */ /* 0x000fe200024050ff */
[----:B------:R-:W-:Y:S01]  /*6390*/  @P5 STG.E desc[UR36][R8.64+0x4], R25 ;  /* 0x0000041908005986 */ /* 0x000fe2000c101924 */
[----:B------:R-:W-:-:S03]  /*63a0*/  ISETP.NE.AND P5, PT, R58, RZ, PT ;  /* 0x000000ff3a00720c */ /* 0x000fc60003fa5270 */
[----:B------:R0:W-:Y:S01]  /*63b0*/  @P6 STG.E desc[UR36][R14.64], R5 ;  /* 0x000000050e006986 */ /* 0x0001e2000c101924 */
[----:B------:R-:W-:-:S04]  /*63c0*/  ISETP.GT.AND P6, PT, R4, 0x1, PT ;  /* 0x000000010400780c */ /* 0x000fc80003fc4270 */
[----:B------:R-:W-:Y:S01]  /*63d0*/  ISETP.GT.AND P6, PT, R3, 0x88, P6 ;  /* 0x000000880300780c */ /* 0x000fe200037c4270 */
[-C--:B0-----:R-:W-:Y:S01]  /*63e0*/  FMUL R5, R30, R88.reuse ;  /* 0x000000581e057220 */ /* 0x081fe20000400000 */
[----:B------:R-:W-:-:S04]  /*63f0*/  FMUL R15, R50, R88 ;  /* 0x00000058320f7220 */ /* 0x000fc80000400000 */
[----:B------:R-:W-:-:S07]  /*6400*/  F2FP.TF32.F32.PACK_B R5, R5 ;  /* 0x00000005ff05723e */ /* 0x000fce00024050ff */
[----:B------:R0:W-:Y:S01]  /*6410*/  @P6 STG.E desc[UR36][R20.64+0x4], R27 ;  /* 0x0000041b14006986 */ /* 0x0001e2000c101924 */
[----:B------:R-:W-:Y:S02]  /*6420*/  ISETP.GT.AND P6, PT, R4, 0x8, PT ;  /* 0x000000080400780c */ /* 0x000fe40003fc4270 */
[----:B------:R-:W-:Y:S02]  /*6430*/  F2FP.TF32.F32.PACK_B R15, R15 ;  /* 0x0000000fff0f723e */ /* 0x000fe400024050ff */
[----:B------:R-:W-:Y:S01]  /*6440*/  ISETP.GT.AND P6, PT, R3, 0x80, P6 ;  /* 0x000000800300780c */ /* 0x000fe200037c4270 */
[----:B0-----:R-:W-:-:S05]  /*6450*/  FMUL R21, R52, R88 ;  /* 0x0000005834157220 */ /* 0x001fca0000400000 */
[----:B------:R-:W-:-:S07]  /*6460*/  F2FP.TF32.F32.PACK_B R21, R21 ;  /* 0x00000015ff15723e */ /* 0x000fce00024050ff */
[----:B------:R-:W-:Y:S02]  /*6470*/  @P6 IMAD.MOV.U32 R8, RZ, RZ, R12 ;  /* 0x000000ffff086224 */ /* 0x000fe400078e000c */
[----:B------:R-:W-:-:S05]  /*6480*/  @P6 IMAD.MOV.U32 R9, RZ, RZ, R13 ;  /* 0x000000ffff096224 */ /* 0x000fca00078e000d */
[----:B------:R0:W-:Y:S01]  /*6490*/  @P6 STG.E desc[UR36][R8.64+0x20], R11 ;  /* 0x0000200b08006986 */ /* 0x0001e2000c101924 */
[----:B------:R-:W-:-:S04]  /*64a0*/  ISETP.GT.AND P6, PT, R4, 0x9, PT ;  /* 0x000000090400780c */ /* 0x000fc80003fc4270 */
[----:B------:R-:W-:Y:S01]  /*64b0*/  ISETP.GT.AND P6, PT, R3, 0x80, P6 ;  /* 0x000000800300780c */ /* 0x000fe200037c4270 */
[----:B0-----:R-:W-:-:S05]  /*64c0*/  FMUL R11, R32, R88 ;  /* 0x00000058200b7220 */ /* 0x001fca0000400000 */
[----:B------:R-:W-:-:S07]  /*64d0*/  F2FP.TF32.F32.PACK_B R11, R11 ;  /* 0x0000000bff0b723e */ /* 0x000fce00024050ff */
[----:B------:R-:W-:Y:S02]  /*64e0*/  @P6 IMAD.MOV.U32 R8, RZ, RZ, R12 ;  /* 0x000000ffff086224 */ /* 0x000fe400078e000c */
[----:B------:R-:W-:-:S05]  /*64f0*/  @P6 IMAD.MOV.U32 R9, RZ, RZ, R13 ;  /* 0x000000ffff096224 */ /* 0x000fca00078e000d */
[----:B------:R-:W-:Y:S01]  /*6500*/  @P6 STG.E desc[UR36][R8.64+0x24], R29 ;  /* 0x0000241d08006986 */ /* 0x000fe2000c101924 */
[----:B------:R-:W-:-:S04]  /*6510*/  ISETP.GT.AND P6, PT, R4, 0x8, PT ;  /* 0x000000080400780c */ /* 0x000fc80003fc4270 */
[----:B------:R-:W-:-:S13]  /*6520*/  ISETP.GT.AND P6, PT, R3, 0x88, P6 ;  /* 0x000000880300780c */ /* 0x000fda00037c4270 */
[----:B------:R0:W-:Y:S01]  /*6530*/  @P6 STG.E desc[UR36][R6.64+0x20], R5 ;  /* 0x0000200506006986 */ /* 0x0001e2000c101924 */
[----:B------:R-:W-:-:S04]  /*6540*/  ISETP.GT.AND P6, PT, R4, 0x9, PT ;  /* 0x000000090400780c */ /* 0x000fc80003fc4270 */
[----:B------:R-:W-:Y:S01]  /*6550*/  ISETP.GT.AND P6, PT, R3, 0x88, P6 ;  /* 0x000000880300780c */ /* 0x000fe200037c4270 */
[----:B0-----:R-:W-:-:S05]  /*6560*/  FMUL R5, R34, R88 ;  /* 0x0000005822057220 */ /* 0x001fca0000400000 */
[----:B------:R-:W-:-:S07]  /*6570*/  F2FP.TF32.F32.PACK_B R5, R5 ;  /* 0x00000005ff05723e */ /* 0x000fce00024050ff */
[----:B------:R-:W-:Y:S01]  /*6580*/  @P6 STG.E desc[UR36][R6.64+0x24], R31 ;  /* 0x0000241f06006986 */ /* 0x000fe2000c101924 */
[----:B------:R-:W-:-:S04]  /*6590*/  ISETP.GT.AND P6, PT, R4, 0x10, PT ;  /* 0x000000100400780c */ /* 0x000fc80003fc4270 */
[----:B------:R-:W-:-:S13]  /*65a0*/  ISETP.GT.AND P6, PT, R3, 0x80, P6 ;  /* 0x000000800300780c */ /* 0x000fda00037c4270 */
        /* <DEDUP_REMOVED lines=54> */
[----:B------:R0:W-:Y:S01]  /*6910*/  @P6 STG.E desc[UR36][R6.64+0x80], R5 ;  /* 0x0000800506006986 */ /* 0x0001e2000c101924 */
[----:B------:R-:W-:-:S04]  /*6920*/  ISETP.GT.AND P6, PT, R4, 0x21, PT ;  /* 0x000000210400780c */ /* 0x000fc80003fc4270 */
[----:B------:R-:W-:-:S13]  /*6930*/  ISETP.GT.AND P6, PT, R3, 0x88, P6 ;  /* 0x000000880300780c */ /* 0x000fda00037c4270 */
[----:B------:R-:W-:Y:S02]  /*6940*/  @P6 IMAD.MOV.U32 R4, RZ, RZ, R6 ;  /* 0x000000ffff046224 */ /* 0x000fe400078e0006 */
[----:B0-----:R-:W-:-:S05]  /*6950*/  @P6 IMAD.MOV.U32 R5, RZ, RZ, R7 ;  /* 0x000000ffff056224 */ /* 0x001fca00078e0007 */
[----:B------:R0:W-:Y:S01]  /*6960*/  @P6 STG.E desc[UR36][R4.64+0x84], R43 ;  /* 0x0000842b04006986 */ /* 0x0001e2000c101924 */
[C---:B------:R-:W-:Y:S02]  /*6970*/  ISETP.GT.AND P6, PT, R3.reuse, 0x80, P5 ;  /* 0x000000800300780c */ /* 0x040fe40002fc4270 */
[----:B------:R-:W-:-:S11]  /*6980*/  ISETP.GT.AND P5, PT, R3, 0x88, P5 ;  /* 0x000000880300780c */ /* 0x000fd60002fa4270 */
[----:B0-----:R-:W-:Y:S02]  /*6990*/  @P6 IMAD.MOV.U32 R4, RZ, RZ, R12 ;  /* 0x000000ffff046224 */ /* 0x001fe400078e000c */
[----:B------:R-:W-:-:S05]  /*69a0*/  @P6 IMAD.MOV.U32 R5, RZ, RZ, R13 ;  /* 0x000000ffff056224 */ /* 0x000fca00078e000d */
[----:B------:R0:W-:Y:S01]  /*69b0*/  @P6 STG.E desc[UR36][R4.64+0xa0], R9 ;  /* 0x0000a00904006986 */ /* 0x0001e2000c101924 */
[C---:B------:R-:W-:Y:S02]  /*69c0*/  ISETP.GT.AND P6, PT, R3.reuse, 0x80, P4 ;  /* 0x000000800300780c */ /* 0x040fe400027c4270 */
[----:B------:R-:W-:Y:S01]  /*69d0*/  ISETP.GT.AND P4, PT, R3, 0x88, P4 ;  /* 0x000000880300780c */ /* 0x000fe20002784270 */
[----:B0-----:R-:W-:-:S10]  /*69e0*/  FMUL R9, R48, R88 ;  /* 0x0000005830097220 */ /* 0x001fd40000400000 */
[----:B------:R-:W-:Y:S02]  /*69f0*/  @P6 IMAD.MOV.U32 R4, RZ, RZ, R12 ;  /* 0x000000ffff046224 */ /* 0x000fe400078e000c */
[----:B------:R-:W-:Y:S01]  /*6a00*/  @P6 IMAD.MOV.U32 R5, RZ, RZ, R13 ;  /* 0x000000ffff056224 */ /* 0x000fe200078e000d */
[----:B------:R-:W-:-:S04]  /*6a10*/  F2FP.TF32.F32.PACK_B R9, R9 ;  /* 0x00000009ff09723e */ /* 0x000fc800024050ff */
[----:B------:R0:W-:Y:S02]  /*6a20*/  @P6 STG.E desc[UR36][R4.64+0xa4], R45 ;  /* 0x0000a42d04006986 */ /* 0x0001e4000c101924 */
[----:B0-----:R-:W-:Y:S02]  /*6a30*/  @P5 IMAD.MOV.U32 R4, RZ, RZ, R6 ;  /* 0x000000ffff045224 */ /* 0x001fe400078e0006 */
[----:B------:R-:W-:-:S05]  /*6a40*/  @P5 IMAD.MOV.U32 R5, RZ, RZ, R7 ;  /* 0x000000ffff055224 */ /* 0x000fca00078e0007 */
[----:B------:R0:W-:Y:S01]  /*6a50*/  @P5 STG.E desc[UR36][R4.64+0xa0], R11 ;  /* 0x0000a00b04005986 */ /* 0x0001e2000c101924 */
[C---:B------:R-:W-:Y:S02]  /*6a60*/  ISETP.GT.AND P5, PT, R3.reuse, 0x80, P3 ;  /* 0x000000800300780c */ /* 0x040fe40001fa4270 */
[----:B------:R-:W-:Y:S01]  /*6a70*/  ISETP.GT.AND P3, PT, R3, 0x88, P3 ;  /* 0x000000880300780c */ /* 0x000fe20001f64270 */
[----:B0-----:R-:W-:Y:S02]  /*6a80*/  @P4 IMAD.MOV.U32 R4, RZ, RZ, R6 ;  /* 0x000000ffff044224 */ /* 0x001fe400078e0006 */
[----:B------:R-:W-:Y:S01]  /*6a90*/  FMUL R11, R54, R88 ;  /* 0x00000058360b7220 */ /* 0x000fe20000400000 */
[----:B------:R-:W-:-:S04]  /*6aa0*/  @P4 IMAD.MOV.U32 R5, RZ, RZ, R7 ;  /* 0x000000ffff054224 */ /* 0x000fc800078e0007 */
[----:B------:R-:W-:Y:S01]  /*6ab0*/  F2FP.TF32.F32.PACK_B R11, R11 ;  /* 0x0000000bff0b723e */ /* 0x000fe200024050ff */
[----:B------:R0:W-:Y:S01]  /*6ac0*/  @P4 STG.E desc[UR36][R4.64+0xa4], R47 ;  /* 0x0000a42f04004986 */ /* 0x0001e2000c101924 */
[C---:B------:R-:W-:Y:S02]  /*6ad0*/  ISETP.GT.AND P4, PT, R3.reuse, 0x80, P0 ;  /* 0x000000800300780c */ /* 0x040fe40000784270 */
[----:B------:R-:W-:Y:S01]  /*6ae0*/  ISETP.GT.AND P0, PT, R3, 0x88, P0 ;  /* 0x000000880300780c */ /* 0x000fe20000704270 */
[----:B0-----:R-:W-:Y:S02]  /*6af0*/  @P5 IMAD.MOV.U32 R4, RZ, RZ, R12 ;  /* 0x000000ffff045224 */ /* 0x001fe400078e000c */
[----:B------:R-:W-:-:S05]  /*6b00*/  @P5 IMAD.MOV.U32 R5, RZ, RZ, R13 ;  /* 0x000000ffff055224 */ /* 0x000fca00078e000d */
        /* <DEDUP_REMOVED lines=10> */
[----:B------:R0:W-:Y:S02]  /*6bb0*/  @P3 STG.E desc[UR36][R4.64+0xc0], R15 ;  /* 0x0000c00f04003986 */ /* 0x0001e4000c101924 */
[----:B0-----:R-:W-:Y:S02]  /*6bc0*/  @P0 IMAD.MOV.U32 R4, RZ, RZ, R6 ;  /* 0x000000ffff040224 */ /* 0x001fe400078e0006 */
[----:B------:R-:W-:-:S05]  /*6bd0*/  @P0 IMAD.MOV.U32 R5, RZ, RZ, R7 ;  /* 0x000000ffff050224 */ /* 0x000fca00078e0007 */
[----:B------:R0:W-:Y:S02]  /*6be0*/  @P0 STG.E desc[UR36][R4.64+0xc4], R51 ;  /* 0x0000c43304000986 */ /* 0x0001e4000c101924 */
[----:B0-----:R-:W-:Y:S02]  /*6bf0*/  @P5 IMAD.MOV.U32 R4, RZ, RZ, R12 ;  /* 0x000000ffff045224 */ /* 0x001fe400078e000c */
[----:B------:R-:W-:-:S05]  /*6c00*/  @P5 IMAD.MOV.U32 R5, RZ, RZ, R13 ;  /* 0x000000ffff055224 */ /* 0x000fca00078e000d */
[----:B------:R0:W-:Y:S04]  /*6c10*/  @P5 STG.E desc[UR36][R4.64+0xe0], R21 ;  /* 0x0000e01504005986 */ /* 0x0001e8000c101924 */
[----:B------:R1:W-:Y:S01]  /*6c20*/  @P4 STG.E desc[UR36][R12.64+0xe4], R53 ;  /* 0x0000e4350c004986 */ /* 0x0003e2000c101924 */
[----:B0-----:R-:W-:Y:S02]  /*6c30*/  @P2 IMAD.MOV.U32 R4, RZ, RZ, R6 ;  /* 0x000000ffff042224 */ /* 0x001fe400078e0006 */
[----:B------:R-:W-:-:S05]  /*6c40*/  @P2 IMAD.MOV.U32 R5, RZ, RZ, R7 ;  /* 0x000000ffff052224 */ /* 0x000fca00078e0007 */
[----:B------:R1:W-:Y:S04]  /*6c50*/  @P2 STG.E desc[UR36][R4.64+0xe0], R11 ;  /* 0x0000e00b04002986 */ /* 0x0003e8000c101924 */
[----:B------:R1:W-:Y:S02]  /*6c60*/  @P1 STG.E desc[UR36][R6.64+0xe4], R55 ;  /* 0x0000e43706001986 */ /* 0x0003e4000c101924 */
.L_x_158:
[----:B------:R-:W-:Y:S05]  /*6c70*/  BSYNC B0 ;  /* 0x0000000000007941 */ /* 0x000fea0003800000 */
.L_x_34:
[----:B------:R-:W-:Y:S01]  /*6c80*/  ULDC UR4, c[0x0][0xc] ;  /* 0x0000030000047ab9 */ /* 0x000fe20000000800 */
[----:B------:R-:W-:Y:S01]  /*6c90*/  ULDC UR5, c[0x0][0x10] ;  /* 0x0000040000057ab9 */ /* 0x000fe20000000800 */
[----:B------:R-:W2:Y:S01]  /*6ca0*/  LDC R3, c[0x0][0x14] ;  /* 0x00000500ff037b82 */ /* 0x000ea20000000800 */
[----:B------:R-:W-:Y:S01]  /*6cb0*/  UIMAD.WIDE.U32 UR4, UR4, UR5, URZ ;  /* 0x00000005040472a5 */ /* 0x000fe2000f8e003f */
[----:B------:R-:W-:Y:S02]  /*6cc0*/  IMAD.MOV.U32 R92, RZ, RZ, -0x1 ;  /* 0xffffffffff5c7424 */ /* 0x000fe400078e00ff */
[----:B------:R-:W-:-:S03]  /*6cd0*/  IMAD.MOV.U32 R89, RZ, RZ, -0x1 ;  /* 0xffffffffff597424 */ /* 0x000fc600078e00ff */
[----:B--2---:R-:W-:-:S04]  /*6ce0*/  IMAD.WIDE.U32 R16, R3, UR4, R16 ;  /* 0x0000000403107c25 */ /* 0x004fc8000f8e0010 */
[----:B------:R-:W-:Y:S01]  /*6cf0*/  IMAD R3, R3, UR5, RZ ;  /* 0x0000000503037c24 */ /* 0x000fe2000f8e02ff */
[----:B------:R-:W-:Y:S02]  /*6d00*/  ULDC.64 UR4, c[0x0][0x650] ;  /* 0x0001940000047ab9 */ /* 0x000fe40000000a00 */
[----:B------:R-:W-:Y:S01]  /*6d10*/  ISETP.GE.U32.AND P0, PT, R16, UR4, PT ;  /* 0x0000000410007c0c */ /* 0x000fe2000bf06070 */
[--C-:B------:R-:W-:Y:S01]  /*6d20*/  IMAD.IADD R17, R17, 0x1, R3.reuse ;  /* 0x0000000111117824 */ /* 0x100fe200078e0203 */
[----:B------:R-:W-:-:S04]  /*6d30*/  PRMT R3, RZ, 0x7610, R3 ;  /* 0x00007610ff037816 */ /* 0x000fc80000000003 */
[----:B------:R-:W-:-:S13]  /*6d40*/  ISETP.GE.U32.AND.EX P0, PT, R17, UR5, PT, P0 ;  /* 0x0000000511007c0c */ /* 0x000fda000bf06100 */
[----:B------:R-:W-:Y:S05]  /*6d50*/  @P0 BRA `(.L_x_159) ;  /* 0x0000000400640947 */ /* 0x000fea0003800000 */
[----:B-1----:R-:W1:Y:S01]  /*6d60*/  S2R R12, SR_CTAID.X ;  /* 0x00000000000c7919 */ /* 0x002e620000002500 */
[----:B0-----:R-:W0:Y:S01]  /*6d70*/  LDC.64 R10, c[0x0][0x628] ;  /* 0x00018a00ff0a7b82 */ /* 0x001e220000000a00 */
[----:B------:R-:W-:Y:S01]  /*6d80*/  ULDC UR4, c[0x0][0x150] ;  /* 0x0000540000047ab9 */ /* 0x000fe20000000800 */
[----:B----4-:R-:W-:Y:S01]  /*6d90*/  IMAD.MOV.U32 R8, RZ, RZ, R16 ;  /* 0x000000ffff087224 */ /* 0x010fe200078e0010 */
[----:B------:R-:W2:Y:S01]  /*6da0*/  S2R R24, SR_CTAID.Y ;  /* 0x0000000000187919 */ /* 0x000ea20000002600 */
[----:B------:R-:W-:-:S04]  /*6db0*/  IMAD.MOV.U32 R9, RZ, RZ, R17 ;  /* 0x000000ffff097224 */ /* 0x000fc800078e0011 */
[----:B------:R-:W4:Y:S08]  /*6dc0*/  LDC R21, c[0x0][0x144] ;  /* 0x00005100ff157b82 */ /* 0x000f300000000800 */
[----:B------:R-:W2:Y:S08]  /*6dd0*/  LDC R0, c[0x0][0x630] ;  /* 0x00018c00ff007b82 */ /* 0x000eb00000000800 */
[----:B---3--:R-:W3:Y:S01]  /*6de0*/  LDC.64 R14, c[0x0][0x620] ;  /* 0x00018800ff0e7b82 */ /* 0x008ee20000000a00 */
[----:B0-----:R-:W-:-:S04]  /*6df0*/  ISETP.NE.U32.AND P0, PT, R10, RZ, PT ;  /* 0x000000ff0a00720c */ /* 0x001fc80003f05070 */
[----:B------:R-:W-:Y:S02]  /*6e00*/  ISETP.NE.AND.EX P0, PT, R11, RZ, PT, P0 ;  /* 0x000000ff0b00720c */ /* 0x000fe40003f05300 */
[----:B-1----:R-:W-:-:S05]  /*6e10*/  I2FP.F32.U32 R3, R12 ;  /* 0x0000000c00037245 */ /* 0x002fca0000201000 */
[----:B------:R-:W-:-:S04]  /*6e20*/  FMUL R3, R3, UR4 ;  /* 0x0000000403037c20 */ /* 0x000fc80008400000 */
[----:B------:R0:W1:Y:S02]  /*6e30*/  F2I.U32.TRUNC.NTZ R20, R3 ;  /* 0x0000000300147305 */ /* 0x000064000020f000 */
[----:B--2-4-:R-:W-:Y:S05]  /*6e40*/  @!P0 BRA `(.L_x_160) ;  /* 0x0000000000288947 */ /* 0x014fea0003800000 */
[----:B0-----:R-:W0:Y:S02]  /*6e50*/  LDC R3, c[0x0][0x634] ;  /* 0x00018d00ff037b82 */ /* 0x001e240000000800 */
        /* <DEDUP_REMOVED lines=9> */
.L_x_160:
[----:B------:R-:W2:Y:S01]  /*6ef0*/  LDC.64 R28, c[0x0][0x640] ;  /* 0x00019000ff1c7b82 */ /* 0x000ea20000000a00 */
[-CC-:B------:R-:W-:Y:S01]  /*6f00*/  SHF.R.U64 R89, R8, R0.reuse, R9.reuse ;  /* 0x0000000008597219 */ /* 0x180fe20000001209 */
[----:B-1----:R-:W-:Y:S01]  /*6f10*/  IMAD.MOV R20, RZ, RZ, -R20 ;  /* 0x000000ffff147224 */ /* 0x002fe200078e0a14 */
[----:B------:R-:W-:Y:S01]  /*6f20*/  SHF.R.U32.HI R0, RZ, R0, R9 ;  /* 0x00000000ff007219 */ /* 0x000fe20000011609 */
[----:B------:R-:W-:Y:S01]  /*6f30*/  ULDC UR4, c[0x0][0x154] ;  /* 0x0000550000047ab9 */ /* 0x000fe20000000800 */
[----:B0-----:R-:W-:Y:S01]  /*6f40*/  IADD3 R3, P0, RZ, -R89, RZ ;  /* 0x80000059ff037210 */ /* 0x001fe20007f1e0ff */
[----:B------:R-:W-:Y:S02]  /*6f50*/  IMAD R21, R21, R20, R12 ;  /* 0x0000001415157224 */ /* 0x000fe400078e020c */
[----:B------:R-:W0:Y:S01]  /*6f60*/  LDC R6, c[0x0][0x618] ;  /* 0x00018600ff067b82 */ /* 0x000e220000000800 */
[----:B------:R-:W-:Y:S02]  /*6f70*/  IMAD.MOV.U32 R7, RZ, RZ, 0x1 ;  /* 0x00000001ff077424 */ /* 0x000fe400078e00ff */
[----:B------:R-:W-:-:S04]  /*6f80*/  IMAD.X R5, RZ, RZ, ~R0, P0 ;  /* 0x000000ffff057224 */ /* 0x000fc800000e0e00 */
[-C--:B---3--:R-:W-:Y:S01]  /*6f90*/  IMAD R0, R5, R14.reuse, RZ ;  /* 0x0000000e05007224 */ /* 0x088fe200078e02ff */
[----:B------:R-:W1:Y:S01]  /*6fa0*/  LDC R8, c[0x0][0x608] ;  /* 0x00018200ff087b82 */ /* 0x000e620000000800 */
[----:B------:R-:W-:-:S04]  /*6fb0*/  IMAD.WIDE.U32 R4, R3, R14, R16 ;  /* 0x0000000e03047225 */ /* 0x000fc800078e0010 */
[----:B------:R-:W-:Y:S01]  /*6fc0*/  IMAD R3, R3, R15, R0 ;  /* 0x0000000f03037224 */ /* 0x000fe200078e0200 */
[----:B------:R-:W-:Y:S02]  /*6fd0*/  I2FP.F32.U32 R0, R24 ;  /* 0x0000001800007245 */ /* 0x000fe40000201000 */
[----:B------:R-:W3:Y:S01]  /*6fe0*/  LDC R26, c[0x0][0x658] ;  /* 0x00019600ff1a7b82 */ /* 0x000ee20000000800 */
[----:B------:R-:W-:Y:S01]  /*6ff0*/  IMAD.IADD R3, R5, 0x1, R3 ;  /* 0x0000000105037824 */ /* 0x000fe200078e0203 */
[----:B--2---:R-:W-:Y:S01]  /*7000*/  ISETP.NE.U32.AND P0, PT, R28, RZ, PT ;  /* 0x000000ff1c00720c */ /* 0x004fe20003f05070 */
[----:B------:R-:W-:Y:S01]  /*7010*/  FMUL R0, R0, UR4 ;  /* 0x0000000400007c20 */ /* 0x000fe20008400000 */
[----:B------:R-:W-:Y:S02]  /*7020*/  IMAD.MOV.U32 R5, RZ, RZ, -0x1 ;  /* 0xffffffffff057424 */ /* 0x000fe400078e00ff */
[----:B------:R-:W-:Y:S01]  /*7030*/  ISETP.NE.AND.EX P0, PT, R29, RZ, PT, P0 ;  /* 0x000000ff1d00720c */ /* 0x000fe20003f05300 */
[----:B------:R2:W4:Y:S01]  /*7040*/  F2I.U32.TRUNC.NTZ R13, R0 ;  /* 0x00000000000d7305 */ /* 0x000522000020f000 */
[----:B------:R-:W2:Y:S01]  /*7050*/  LDC R15, c[0x0][0x148] ;  /* 0x00005200ff0f7b82 */ /* 0x000ea20000000800 */
[----:B0-----:R-:W-:-:S02]  /*7060*/  SHF.R.U64 R12, R4, R6, R3 ;  /* 0x00000006040c7219 */ /* 0x001fc40000001203 */
[----:B------:R-:W-:-:S05]  /*7070*/  SHF.R.U32.HI R3, RZ, R6, R3 ;  /* 0x00000006ff037219 */ /* 0x000fca0000011603 */
[----:B------:R-:W0:Y:S01]  /*7080*/  LDC R20, c[0x0][0x600] ;  /* 0x00018000ff147b82 */ /* 0x000e220000000800 */
[-CC-:B-1----:R-:W-:Y:S02]  /*7090*/  SHF.R.U64 R10, R12, R8.reuse, R3.reuse ;  /* 0x000000080c0a7219 */ /* 0x182fe40000001203 */
[----:B------:R-:W-:-:S05]  /*70a0*/  SHF.R.U32.HI R3, RZ, R8, R3 ;  /* 0x00000008ff037219 */ /* 0x000fca0000011603 */
[----:B------:R-:W1:Y:S01]  /*70b0*/  LDC R27, c[0x0][0x648] ;  /* 0x00019200ff1b7b82 */ /* 0x000e620000000800 */
[-C--:B---3--:R-:W-:Y:S02]  /*70c0*/  SHF.L.U32 R4, R5, R26.reuse, RZ ;  /* 0x0000001a05047219 */ /* 0x088fe400000006ff */
[-CC-:B------:R-:W-:Y:S02]  /*70d0*/  SHF.R.U64 R14, R10, R26.reuse, R3.reuse ;  /* 0x0000001a0a0e7219 */ /* 0x180fe40000001203 */
[----:B------:R-:W-:Y:S02]  /*70e0*/  SHF.R.U32.HI R5, RZ, R26, R3 ;  /* 0x0000001aff057219 */ /* 0x000fe40000011603 */
[----:B------:R-:W-:Y:S01]  /*70f0*/  LOP3.LUT R25, RZ, R4, RZ, 0x33, !PT ;  /* 0x00000004ff197212 */ /* 0x000fe200078e33ff */
[----:B------:R-:W3:Y:S01]  /*7100*/  LDC R30, c[0x0][0x638] ;  /* 0x00018e00ff1e7b82 */ /* 0x000ee20000000800 */
[----:B------:R-:W-:Y:S01]  /*7110*/  SHF.L.U32 R26, R7, R26, RZ ;  /* 0x0000001a071a7219 */ /* 0x000fe200000006ff */
[----:B------:R-:W-:-:S06]  /*7120*/  IMAD.MOV.U32 R4, RZ, RZ, R14 ;  /* 0x000000ffff047224 */ /* 0x000fcc00078e000e */
[----:B------:R-:W0:Y:S01]  /*7130*/  LDC R31, c[0x0][0x610] ;  /* 0x00018400ff1f7b82 */ /* 0x000e220000000800 */
[----:B----4-:R-:W-:Y:S05]  /*7140*/  @!P0 BRA `(.L_x_161) ;  /* 0x0000000000288947 */ /* 0x010fea0003800000 */
        /* <DEDUP_REMOVED lines=10> */
.L_x_161:
[----:B------:R-:W-:Y:S01]  /*71f0*/  ISETP.NE.AND P0, PT, R2, 0x1, PT ;  /* 0x000000010200780c */ /* 0x000fe20003f05270 */
[----:B0-----:R-:W-:Y:S01]  /*7200*/  VIADD R7, R20, 0xffffffff ;  /* 0xffffffff14077836 */ /* 0x001fe20000000000 */
[----:B-12---:R-:W-:Y:S01]  /*7210*/  SHF.R.U64 R0, R4, R27, R5 ;  /* 0x0000001b04007219 */ /* 0x006fe20000001205 */
[----:B------:R-:W-:Y:S01]  /*7220*/  IMAD.MOV R13, RZ, RZ, -R13 ;  /* 0x000000ffff0d7224 */ /* 0x000fe200078e0a0d */
[----:B------:R-:W-:Y:S01]  /*7230*/  LOP3.LUT R5, R10, R25, RZ, 0xc0, !PT ;  /* 0x000000190a057212 */ /* 0x000fe200078ec0ff */
[----:B------:R-:W-:Y:S01]  /*7240*/  IMAD.MOV.U32 R4, RZ, RZ, 0x1 ;  /* 0x00000001ff047424 */ /* 0x000fe200078e00ff */
[----:B------:R-:W-:Y:S01]  /*7250*/  LOP3.LUT R12, R12, R7, RZ, 0xc0, !PT ;  /* 0x000000070c0c7212 */ /* 0x000fe200078ec0ff */
[----:B------:R-:W-:Y:S02]  /*7260*/  IMAD.MOV R3, RZ, RZ, -R0 ;  /* 0x000000ffff037224 */ /* 0x000fe400078e0a00 */
[----:B------:R-:W-:Y:S02]  /*7270*/  IMAD R0, R26, R0, R5 ;  /* 0x000000001a007224 */ /* 0x000fe400078e0205 */
[----:B---3--:R-:W-:-:S02]  /*7280*/  IMAD R3, R3, R30, R14 ;  /* 0x0000001e03037224 */ /* 0x008fc400078e020e */
[----:B------:R-:W-:Y:S02]  /*7290*/  @P0 IMAD R21, R15, R13, R24 ;  /* 0x0000000d0f150224 */ /* 0x000fe400078e0218 */
[----:B------:R-:W-:Y:S01]  /*72a0*/  IMAD R5, R3, R20, R12 ;  /* 0x0000001403057224 */ /* 0x000fe200078e020c */
[----:B------:R-:W-:Y:S01]  /*72b0*/  PRMT R3, R4, 0x7610, R3 ;  /* 0x0000761004037816 */ /* 0x000fe20000000003 */
[----:B------:R-:W-:-:S05]  /*72c0*/  IMAD R0, R0, R31, R21 ;  /* 0x0000001f00007224 */ /* 0x000fca00078e0215 */
[----:B------:R-:W-:Y:S02]  /*72d0*/  SEL R92, R5, R0, !P0 ;  /* 0x00000000055c7207 */ /* 0x000fe40004000000 */
[----:B------:R-:W-:-:S07]  /*72e0*/  SEL R0, R0, R5, !P0 ;  /* 0x0000000500007207 */ /* 0x000fce0004000000 */
.L_x_159:
[----:B------:R-:W-:Y:S01]  /*72f0*/  LOP3.LUT P0, RZ, R3, 0xff, RZ, 0xc0, !PT ;  /* 0x000000ff03ff7812 */ /* 0x000fe2000780c0ff */
[----:B------:R-:W-:-:S12]  /*7300*/  IMAD.MOV.U32 R102, RZ, RZ, R0 ;  /* 0x000000ffff667224 */ /* 0x000fd800078e0000 */
[----:B------:R-:W-:Y:S05]  /*7310*/  @P0 BRA `(.L_x_162) ;  /* 0xffffff9c00c00947 */ /* 0x000fea000383ffff */
[----:B------:R-:W-:Y:S05]  /*7320*/  EXIT ;  /* 0x000000000000794d */ /* 0x000fea0003800000 */
.L_x_7:
[----:B0-----:R-:W-:Y:S01]  /*7330*/  ULDC.64 UR4, c[0x0][0x650] ;  /* 0x0001940000047ab9 */ /* 0x001fe20000000a00 */
        /* <DEDUP_REMOVED lines=25> */
.L_x_164:
[----:B------:R-:W0:Y:S01]  /*74d0*/  LDC.64 R28, c[0x0][0x640] ;  /* 0x00019000ff1c7b82 */ /* 0x000e220000000a00 */
[-CC-:B------:R-:W-:Y:S01]  /*74e0*/  SHF.R.U64 R22, R12, R6.reuse, R13.reuse ;  /* 0x000000060c167219 */ /* 0x180fe2000000120d */
[----:B------:R-:W-:Y:S01]  /*74f0*/  IMAD.MOV.U32 R30, RZ, RZ, 0x1 ;  /* 0x00000001ff1e7424 */ /* 0x000fe200078e00ff */
[----:B------:R-:W-:Y:S02]  /*7500*/  SHF.R.U32.HI R6, RZ, R6, R13 ;  /* 0x00000006ff067219 */ /* 0x000fe4000001160d */
        /* <DEDUP_REMOVED lines=8> */
[----:B------:R-:W-:Y:S01]  /*7590*/  IMAD.IADD R9, R9, 0x1, R11 ;  /* 0x0000000109097824 */ /* 0x000fe200078e020b */
[----:B0-----:R-:W-:-:S04]  /*75a0*/  ISETP.NE.U32.AND P0, PT, R28, RZ, PT ;  /* 0x000000ff1c00720c */ /* 0x001fc80003f05070 */
[----:B------:R-:W-:Y:S02]  /*75b0*/  ISETP.NE.AND.EX P0, PT, R29, RZ, PT, P0 ;  /* 0x000000ff1d00720c */ /* 0x000fe40003f05300 */
[----:B------:R-:W0:Y:S01]  /*75c0*/  LDC R20, c[0x0][0x600] ;  /* 0x00018000ff147b82 */ /* 0x000e220000000800 */
[-CC-:B-1----:R-:W-:Y:S01]  /*75d0*/  SHF.R.U64 R14, R8, R10.reuse, R9.reuse ;  /* 0x0000000a080e7219 */ /* 0x182fe20000001209 */
[----:B------:R-:W-:Y:S01]  /*75e0*/  IMAD.MOV.U32 R8, RZ, RZ, -0x1 ;  /* 0xffffffffff087424 */ /* 0x000fe200078e00ff */
[----:B------:R-:W-:-:S05]  /*75f0*/  SHF.R.U32.HI R9, RZ, R10, R9 ;  /* 0x0000000aff097219 */ /* 0x000fca0000011609 */
[----:B------:R-:W1:Y:S01]  /*7600*/  LDC R26, c[0x0][0x648] ;  /* 0x00019200ff1a7b82 */ /* 0x000e620000000800 */
[-CC-:B--2---:R-:W-:Y:S02]  /*7610*/  SHF.R.U64 R21, R14, R12.reuse, R9.reuse ;  /* 0x0000000c0e157219 */ /* 0x184fe40000001209 */
[----:B------:R-:W-:-:S05]  /*7620*/  SHF.R.U32.HI R6, RZ, R12, R9 ;  /* 0x0000000cff067219 */ /* 0x000fca0000011609 */
[----:B------:R-:W2:Y:S01]  /*7630*/  LDC R27, c[0x0][0x638] ;  /* 0x00018e00ff1b7b82 */ /* 0x000ea20000000800 */
[-C--:B---3--:R-:W-:Y:S02]  /*7640*/  SHF.L.U32 R8, R8, R25.reuse, RZ ;  /* 0x0000001908087219 */ /* 0x088fe400000006ff */
[-CC-:B------:R-:W-:Y:S02]  /*7650*/  SHF.R.U64 R23, R21, R25.reuse, R6.reuse ;  /* 0x0000001915177219 */ /* 0x180fe40000001206 */
[----:B------:R-:W-:Y:S02]  /*7660*/  LOP3.LUT R32, RZ, R8, RZ, 0x33, !PT ;  /* 0x00000008ff207212 */ /* 0x000fe400078e33ff */
[----:B------:R-:W-:Y:S01]  /*7670*/  SHF.R.U32.HI R9, RZ, R25, R6 ;  /* 0x00000019ff097219 */ /* 0x000fe20000011606 */
[----:B------:R-:W3:Y:S01]  /*7680*/  LDC R31, c[0x0][0x610] ;  /* 0x00018400ff1f7b82 */ /* 0x000ee20000000800 */
[----:B------:R-:W-:Y:S01]  /*7690*/  IMAD.MOV.U32 R8, RZ, RZ, R23 ;  /* 0x000000ffff087224 */ /* 0x000fe200078e0017 */
[----:B------:R-:W-:Y:S06]  /*76a0*/  @!P0 BRA `(.L_x_165) ;  /* 0x0000000000288947 */ /* 0x000fec0003800000 */
        /* <DEDUP_REMOVED lines=10> */
.L_x_165:
[----:B------:R-:W-:Y:S02]  /*7750*/  ISETP.NE.AND P0, PT, R2, 0x1, PT ;  /* 0x000000010200780c */ /* 0x000fe40003f05270 */
[----:B-1----:R-:W-:Y:S01]  /*7760*/  SHF.R.U64 R6, R8, R26, R9 ;  /* 0x0000001a08067219 */ /* 0x002fe20000001209 */
[----:B0-----:R-:W-:Y:S01]  /*7770*/  VIADD R9, R20, 0xffffffff ;  /* 0xffffffff14097836 */ /* 0x001fe20000000000 */
[----:B------:R-:W-:Y:S02]  /*7780*/  SHF.L.U32 R30, R30, R25, RZ ;  /* 0x000000191e1e7219 */ /* 0x000fe400000006ff */
[----:B------:R-:W-:Y:S01]  /*7790*/  LOP3.LUT R5, R21, R32, RZ, 0xc0, !PT ;  /* 0x0000002015057212 */ /* 0x000fe200078ec0ff */
[----:B------:R-:W-:-:S04]  /*77a0*/  IMAD.MOV R8, RZ, RZ, -R6 ;  /* 0x000000ffff087224 */ /* 0x000fc800078e0a06 */
[----:B------:R-:W-:Y:S01]  /*77b0*/  IMAD R6, R30, R6, R5 ;  /* 0x000000061e067224 */ /* 0x000fe200078e0205 */
[----:B------:R-:W-:Y:S01]  /*77c0*/  LOP3.LUT R5, R14, R9, RZ, 0xc0, !PT ;  /* 0x000000090e057212 */ /* 0x000fe200078ec0ff */
[----:B------:R-:W-:Y:S02]  /*77d0*/  @P0 IMAD R3, R7, R24, R4 ;  /* 0x0000001807030224 */ /* 0x000fe400078e0204 */
[----:B--2---:R-:W-:Y:S02]  /*77e0*/  IMAD R4, R8, R27, R23 ;  /* 0x0000001b08047224 */ /* 0x004fe400078e0217 */
[----:B---3--:R-:W-:Y:S02]  /*77f0*/  IMAD R3, R6, R31, R3 ;  /* 0x0000001f06037224 */ /* 0x008fe400078e0203 */
[----:B------:R-:W-:Y:S02]  /*7800*/  IMAD R4, R4, R20, R5 ;  /* 0x0000001404047224 */ /* 0x000fe400078e0205 */
[----:B------:R-:W-:-:S02]  /*7810*/  IMAD.MOV.U32 R8, RZ, RZ, 0x1 ;  /* 0x00000001ff087424 */ /* 0x000fc400078e00ff */
[----:B------:R-:W-:Y:S01]  /*7820*/  IMAD.MOV.U32 R6, RZ, RZ, R22 ;  /* 0x000000ffff067224 */ /* 0x000fe200078e0016 */
[----:B------:R-:W-:Y:S02]  /*7830*/  SEL R20, R4, R3, !P0 ;  /* 0x0000000304147207 */ /* 0x000fe40004000000 */
[----:B------:R-:W-:-:S07]  /*7840*/  SEL R21, R3, R4, !P0 ;  /* 0x0000000403157207 */ /* 0x000fce0004000000 */
.L_x_163:
[----:B------:R-:W-:-:S08]  /*7850*/  NOP ;  /* 0x0000000000007918 */ /* 0x000fd00000000000 */
[----:B------:R-:W0:-:S00]  /*7860*/  USETMAXREG.DEALLOC.CTAPOOL 0x28 ;  /* 0x00000028000079c8 */ /* 0x000e0000080e0500 */
[----:B0-----:R-:W-:-:S13]  /*7870*/  ISETP.NE.AND P0, PT, R0, RZ, PT ;  /* 0x000000ff0000720c */ /* 0x001fda0003f05270 */
[----:B------:R-:W-:Y:S05]  /*7880*/  @P0 EXIT ;  /* 0x000000000000094d */ /* 0x000fea0003800000 */
[----:B------:R-:W-:Y:S01]  /*7890*/  LOP3.LUT P0, RZ, R8, 0xff, RZ, 0xc0, !PT ;  /* 0x000000ff08ff7812 */ /* 0x000fe2000780c0ff */
[----:B------:R-:W-:Y:S02]  /*78a0*/  IMAD.MOV.U32 R0, RZ, RZ, 0x1 ;  /* 0x00000001ff007424 */ /* 0x000fe400078e00ff */
[----:B------:R-:W-:-:S10]  /*78b0*/  IMAD.MOV.U32 R3, RZ, RZ, RZ ;  /* 0x000000ffff037224 */ /* 0x000fd400078e00ff */
[----:B------:R-:W-:Y:S05]  /*78c0*/  @!P0 BRA `(.L_x_166) ;  /* 0x0000000c00448947 */ /* 0x000fea0003800000 */
[----:B------:R-:W0:Y:S01]  /*78d0*/  LDC R0, c[0x0][0x28c] ;  /* 0x0000a300ff007b82 */ /* 0x000e220000000800 */
[----:B------:R-:W1:Y:S01]  /*78e0*/  S2R R12, SR_CgaCtaId ;  /* 0x00000000000c7919 */ /* 0x000e620000008800 */
[----:B------:R-:W-:Y:S01]  /*78f0*/  ULDC UR5, c[0x0][0x600] ;  /* 0x0001800000057ab9 */ /* 0x000fe20000000800 */
[----:B------:R-:W-:Y:S01]  /*7900*/  ULDC UR4, c[0x0][0xc] ;  /* 0x0000030000047ab9 */ /* 0x000fe20000000800 */
[----:B------:R-:W-:Y:S01]  /*7910*/  UIADD3 UR16, UR5, -0x1, URZ ;  /* 0xffffffff05107890 */ /* 0x000fe2000fffe03f */
[----:B------:R-:W-:Y:S01]  /*7920*/  BSSY B0, `(.L_x_166) ;  /* 0x00000cb000007945 */ /* 0x000fe20003800000 */
[----:B------:R-:W-:Y:S01]  /*7930*/  ULDC UR6, c[0x0][0x658] ;  /* 0x0001960000067ab9 */ /* 0x000fe20000000800 */
[----:B------:R-:W-:Y:S01]  /*7940*/  ULDC UR5, c[0x0][0x10] ;  /* 0x0000040000057ab9 */ /* 0x000fe20000000800 */
[----:B------:R-:W-:Y:S01]  /*7950*/  UMOV UR7, 0xffffffff ;  /* 0xffffffff00077882 */ /* 0x000fe20000000000 */
[----:B------:R-:W-:Y:S01]  /*7960*/  UMOV UR8, 0x1 ;  /* 0x0000000100087882 */ /* 0x000fe20000000000 */
[----:B------:R-:W-:Y:S01]  /*7970*/  UIMAD.WIDE.U32 UR4, UR4, UR5, URZ ;  /* 0x00000005040472a5 */ /* 0x000fe2000f8e003f */
[----:B------:R-:W-:Y:S01]  /*7980*/  IMAD.MOV.U32 R9, RZ, RZ, 0x1 ;  /* 0x00000001ff097424 */ /* 0x000fe200078e00ff */
[----:B------:R-:W-:Y:S01]  /*7990*/  USHF.L.U32 UR7, UR7, UR6, URZ ;  /* 0x0000000607077299 */ /* 0x000fe2000800063f */
[----:B------:R-:W-:Y:S01]  /*79a0*/  LOP3.LUT R8, R19, 0x2, RZ, 0xfc, !PT ;  /* 0x0000000213087812 */ /* 0x000fe200078efcff */
[----:B------:R-:W-:-:S02]  /*79b0*/  USHF.L.U32 UR18, UR8, UR6, URZ ;  /* 0x0000000608127299 */ /* 0x000fc4000800063f */
[----:B------:R-:W-:Y:S01]  /*79c0*/  ULOP3.LUT UR17, URZ, UR7, URZ, 0x33, !UPT ;  /* 0x000000073f117292 */ /* 0x000fe2000f8e333f */
[----:B------:R-:W-:Y:S01]  /*79d0*/  ULDC UR6, c[0x0][0x14] ;  /* 0x0000050000067ab9 */ /* 0x000fe20000000800 */
[----:B------:R-:W-:Y:S01]  /*79e0*/  ULDC.64 UR22, c[0x0][0x198] ;  /* 0x0000660000167ab9 */ /* 0x000fe20000000a00 */
[----:B------:R-:W-:Y:S02]  /*79f0*/  UIMAD.WIDE.U32 UR20, UR4, UR6, URZ ;  /* 0x00000006041472a5 */ /* 0x000fe4000f8e003f */
[----:B------:R-:W-:Y:S01]  /*7a00*/  UIMAD UR13, UR5, UR6, URZ ;  /* 0x00000006050d72a4 */ /* 0x000fe2000f8e023f */
[----:B0-----:R-:W-:-:S03]  /*7a10*/  VIADD R0, R0, 0x1f ;  /* 0x0000001f00007836 */ /* 0x001fc60000000000 */
[----:B------:R-:W-:Y:S02]  /*7a20*/  UIADD3 UR13, UR21, UR13, URZ ;  /* 0x0000000d150d7290 */ /* 0x000fe4000fffe03f */
[----:B------:R-:W-:-:S04]  /*7a30*/  SHF.R.S32.HI R3, RZ, 0x1f, R0 ;  /* 0x0000001fff037819 */ /* 0x000fc80000011400 */
[----:B------:R-:W-:Y:S01]  /*7a40*/  LEA.HI R10, R3, R0, RZ, 0x5 ;  /* 0x00000000030a7211 */ /* 0x000fe200078f28ff */
[C---:B-1----:R-:W-:Y:S02]  /*7a50*/  IMAD.SHL.U32 R11, R12.reuse, 0x20, RZ ;  /* 0x000000200c0b7824 */ /* 0x042fe400078e00ff */
[----:B------:R-:W-:Y:S01]  /*7a60*/  IMAD.SHL.U32 R12, R12, 0x400, RZ ;  /* 0x000004000c0c7824 */ /* 0x000fe200078e00ff */
[----:B------:R-:W-:Y:S01]  /*7a70*/  SHF.R.S32.HI R10, RZ, 0x5, R10 ;  /* 0x00000005ff0a7819 */ /* 0x000fe2000001140a */
[----:B------:R-:W-:Y:S01]  /*7a80*/  IMAD.MOV.U32 R0, RZ, RZ, 0x1 ;  /* 0x00000001ff007424 */ /* 0x000fe200078e00ff */
[----:B------:R-:W-:Y:S01]  /*7a90*/  LOP3.LUT R11, R11, 0x20, RZ, 0xc0, !PT ;  /* 0x000000200b0b7812 */ /* 0x000fe200078ec0ff */
[----:B------:R-:W-:Y:S01]  /*7aa0*/  IMAD.MOV.U32 R3, RZ, RZ, RZ ;  /* 0x000000ffff037224 */ /* 0x000fe200078e00ff */
[----:B------:R-:W-:Y:S01]  /*7ab0*/  LOP3.LUT R12, R12, 0x400, RZ, 0xc0, !PT ;  /* 0x000004000c0c7812 */ /* 0x000fe200078ec0ff */
[----:B------:R-:W-:-:S07]  /*7ac0*/  VIADD R13, R10, 0x1 ;  /* 0x000000010a0d7836 */ /* 0x000fce0000000000 */
.L_x_177:
[----:B------:R-:W-:-:S03]  /*7ad0*/  UMOV UR4, 0xffffffff ;  /* 0xffffffff00047882 */ /* 0x000fc60000000000 */
[----:B------:R-:W-:Y:S05]  /*7ae0*/  BRA.DIV UR4, `(.L_x_167) ;  /* 0x0000000e04c87947 */ /* 0x000fea000b800000 */
[----:B------:R-:W-:-:S13]  /*7af0*/  ELECT P6, URZ, PT ;  /* 0x00000000003f782f */ /* 0x000fda00038c0000 */
.L_x_189:
[----:B------:R-:W0:Y:S01]  /*7b00*/  LDC R4, c[0x0][0x28c] ;  /* 0x0000a300ff047b82 */ /* 0x000e220000000800 */
[----:B------:R-:W-:Y:S01]  /*7b10*/  BSSY B1, `(.L_x_168) ;  /* 0x0000038000017945 */ /* 0x000fe20003800000 */
[----:B0-----:R-:W-:-:S13]  /*7b20*/  ISETP.LT.OR P6, PT, R4, 0x1, !P6 ;  /* 0x000000010400780c */ /* 0x001fda00077c1670 */
[----:B------:R-:W-:Y:S05]  /*7b30*/  @P6 BRA `(.L_x_169) ;  /* 0x0000000000d46947 */ /* 0x000fea0003800000 */
[----:B------:R-:W-:Y:S02]  /*7b40*/  IMAD R20, R20, 0x40, R11 ;  /* 0x0000004014147824 */ /* 0x000fe400078e020b */
[----:B------:R-:W-:Y:S02]  /*7b50*/  IMAD.SHL.U32 R21, R21, 0x100, RZ ;  /* 0x0000010015157824 */ /* 0x000fe400078e00ff */
[----:B------:R-:W-:Y:S02]  /*7b60*/  IMAD.MOV.U32 R24, RZ, RZ, RZ ;  /* 0x000000ffff187224 */ /* 0x000fe400078e00ff */
[----:B------:R-:W-:Y:S02]  /*7b70*/  IMAD.MOV.U32 R4, RZ, RZ, R13 ;  /* 0x000000ffff047224 */ /* 0x000fe400078e000d */
[----:B------:R-:W-:Y:S02]  /*7b80*/  IMAD.MOV.U32 R5, RZ, RZ, R0 ;  /* 0x000000ffff057224 */ /* 0x000fe400078e0000 */
[----:B------:R-:W-:-:S07]  /*7b90*/  IMAD.MOV.U32 R7, RZ, RZ, R3 ;  /* 0x000000ffff077224 */ /* 0x000fce00078e0003 */
.L_x_172:
[----:B------:R-:W0:Y:S01]  /*7ba0*/  S2R R15, SR_CgaCtaId ;  /* 0x00000000000f7919 */ /* 0x000e220000008800 */
[----:B------:R-:W-:Y:S02]  /*7bb0*/  MOV R14, 0x400 ;  /* 0x00000400000e7802 */ /* 0x000fe40000000f00 */
[----:B------:R-:W-:Y:S02]  /*7bc0*/  LOP3.LUT P1, RZ, R18, 0x7f, RZ, 0xc0, !PT ;  /* 0x0000007f12ff7812 */ /* 0x000fe4000782c0ff */
[----:B0-----:R-:W-:Y:S02]  /*7bd0*/  LEA R22, R15, R14, 0x18 ;  /* 0x0000000e0f167211 */ /* 0x001fe400078ec0ff */
[----:B------:R-:W-:-:S09]  /*7be0*/  SHF.L.U32 R14, R5, 0x1f, RZ ;  /* 0x0000001f050e7819 */ /* 0x000fd200000006ff */
[----:B------:R-:W0:Y:S01]  /*7bf0*/  @!P1 LDC R15, c[0x0][0x500] ;  /* 0x00014000ff0f9b82 */ /* 0x000e220000000800 */
[----:B------:R-:W-:-:S04]  /*7c00*/  IMAD R23, R7, 0x8, R22 ;  /* 0x0000000807177824 */ /* 0x000fc800078e0216 */
[----:B------:R-:W1:Y:S02]  /*7c10*/  SYNCS.PHASECHK.TRANS64.TRYWAIT P0, [R23+URZ+0x28], R14 ;  /* 0x0000280e170075a7 */ /* 0x000e64000800017f */
[----:B-1----:R-:W-:Y:S05]  /*7c20*/  @!P0 BRA `(.L_x_170) ;  /* 0x0000000c00988947 */ /* 0x002fea0003800000 */
.L_x_190:
[----:B-1----:R-:W-:Y:S01]  /*7c30*/  PRMT R14, R8, 0x9910, RZ ;  /* 0x00009910080e7816 */ /* 0x002fe200000000ff */
[----:B0-----:R0:W-:Y:S03]  /*7c40*/  @!P1 SYNCS.ARRIVE.TRANS64 RZ, [R23+URZ], R15 ;  /* 0x0000000f17ff99a7 */ /* 0x0011e6000800003f */
[----:B------:R-:W-:-:S13]  /*7c50*/  ISETP.NE.AND P0, PT, R14, 0x2, PT ;  /* 0x000000020e00780c */ /* 0x000fda0003f05270 */
[----:B0-----:R-:W-:Y:S05]  /*7c60*/  @P0 BRA `(.L_x_171) ;  /* 0x0000000000040947 */ /* 0x001fea0003800000 */
[----:B------:R-:W-:Y:S01]  /*7c70*/  BPT.TRAP 0x1 ;  /* 0x000000040000795c */ /* 0x000fe20000300000 */
.L_x_171:
[----:B------:R-:W-:Y:S01]  /*7c80*/  IMAD R14, R7, 0x800, R12 ;  /* 0x00000800070e7824 */ /* 0x000fe200078e020c */
[----:B------:R-:W-:Y:S01]  /*7c90*/  R2UR UR9, R23 ;  /* 0x00000000170972ca */ /* 0x000fe200000e0000 */
[--C-:B------:R-:W-:Y:S01]  /*7ca0*/  IMAD R15, R7, 0x8000, R22.reuse ;  /* 0x00008000070f7824 */ /* 0x100fe200078e0216 */
[----:B------:R-:W-:Y:S01]  /*7cb0*/  UIADD3 UR4, UP0, UR22, 0xf0, URZ ;  /* 0x000000f016047890 */ /* 0x000fe2000ff1e03f */
[----:B------:R-:W-:Y:S01]  /*7cc0*/  IMAD R14, R14, 0x4, R22 ;  /* 0x000000040e0e7824 */ /* 0x000fe200078e0216 */
[----:B------:R-:W-:Y:S01]  /*7cd0*/  R2UR UR11, R21 ;  /* 0x00000000150b72ca */ /* 0x000fe200000e0000 */
[----:B------:R-:W-:Y:S01]  /*7ce0*/  VIADD R4, R4, 0xffffffff ;  /* 0xffffffff04047836 */ /* 0x000fe20000000000 */
[----:B------:R-:W-:Y:S01]  /*7cf0*/  R2UR UR5, R15 ;  /* 0x000000000f0572ca */ /* 0x000fe200000e0000 */
[----:B------:R-:W-:Y:S01]  /*7d00*/  UIADD3 UR24, UP1, UR22, 0x1f0, URZ ;  /* 0x000001f016187890 */ /* 0x000fe2000ff3e03f */
[----:B------:R-:W-:Y:S01]  /*7d10*/  R2UR UR8, R14 ;  /* 0x000000000e0872ca */ /* 0x000fe200000e0000 */
[----:B------:R-:W-:Y:S01]  /*7d20*/  VIADD R7, R7, 0x1 ;  /* 0x0000000107077836 */ /* 0x000fe20000000000 */
[----:B------:R-:W-:Y:S01]  /*7d30*/  R2UR UR10, R24 ;  /* 0x00000000180a72ca */ /* 0x000fe200000e0000 */
[----:B------:R-:W-:Y:S01]  /*7d40*/  UIADD3.X UR25, URZ, UR23, URZ, UP1, !UPT ;  /* 0x000000173f197290 */ /* 0x000fe20008ffe43f */
[----:B------:R-:W-:Y:S01]  /*7d50*/  R2UR UR12, R6 ;  /* 0x00000000060c72ca */ /* 0x000fe200000e0000 */
[----:B------:R-:W-:Y:S01]  /*7d60*/  UMOV UR6, 0x0 ;  /* 0x0000000000067882 */ /* 0x000fe20000000000 */
[----:B------:R-:W-:Y:S01]  /*7d70*/  R2UR UR19, R20 ;  /* 0x00000000141372ca */ /* 0x000fe200000e0000 */
[----:B------:R-:W-:Y:S01]  /*7d80*/  UMOV UR7, 0x10000000 ;  /* 0x1000000000077882 */ /* 0x000fe20000000000 */
[----:B------:R-:W-:Y:S01]  /*7d90*/  ISETP.GT.AND P1, PT, R4, 0x1, PT ;  /* 0x000000010400780c */ /* 0x000fe20003f24270 */
[----:B------:R-:W-:Y:S01]  /*7da0*/  UMOV UR26, 0x30000 ;  /* 0x00030000001a7882 */ /* 0x000fe20000000000 */
[C---:B------:R-:W-:Y:S01]  /*7db0*/  ISETP.NE.AND P0, PT, R7.reuse, 0x5, PT ;  /* 0x000000050700780c */ /* 0x040fe20003f05270 */
[----:B------:R-:W-:Y:S01]  /*7dc0*/  UIADD3 UR14, UR5, 0x100, URZ ;  /* 0x00000100050e7890 */ /* 0x000fe2000fffe03f */
[----:B------:R-:W-:Y:S01]  /*7dd0*/  VIADD R24, R24, 0x20 ;  /* 0x0000002018187836 */ /* 0x000fe20000000000 */
[----:B------:R-:W-:Y:S01]  /*7de0*/  UIADD3.X UR5, URZ, UR23, URZ, UP0, !UPT ;  /* 0x000000173f057290 */ /* 0x000fe200087fe43f */
[----:B------:R-:W-:Y:S01]  /*7df0*/  SEL R14, RZ, 0x1, P0 ;  /* 0x00000001ff0e7807 */ /* 0x000fe20000000000 */
[----:B------:R-:W-:Y:S01]  /*7e00*/  UIADD3 UR15, UR8, 0x28100, URZ ;  /* 0x00028100080f7890 */ /* 0x000fe2000fffe03f */
[----:B------:R-:W-:-:S02]  /*7e10*/  SEL R7, R7, RZ, P0 ;  /* 0x000000ff07077207 */ /* 0x000fc40000000000 */
[----:B------:R-:W-:Y:S01]  /*7e20*/  UMOV UR8, UR14 ;  /* 0x0000000e00087c82 */ /* 0x000fe20008000000 */
[----:B------:R-:W-:-:S03]  /*7e30*/  LOP3.LUT R5, R5, R14, RZ, 0x3c, !PT ;  /* 0x0000000e05057212 */ /* 0x000fc600078e3cff */
[----:B------:R0:W-:Y:S02]  /*7e40*/  UTMALDG.3D [UR8], [UR4], desc[UR6] ;  /* 0x00000608040075b4 */ /* 0x0001e40008011000 */
[----:B0-----:R-:W-:Y:S01]  /*7e50*/  UMOV UR8, UR15 ;  /* 0x0000000f00087c82 */ /* 0x001fe20008000000 */
[----:B------:R-:W-:Y:S02]  /*7e60*/  UMOV UR11, UR19 ;  /* 0x00000013000b7c82 */ /* 0x000fe40008000000 */
[----:B------:R0:W-:Y:S02]  /*7e70*/  UTMALDG.3D.MULTICAST [UR8], [UR24], UR26, desc[UR6] ;  /* 0x00000608180073b4 */ /* 0x0001e4000801181a */
[----:B0-----:R-:W-:Y:S05]  /*7e80*/  @P1 BRA `(.L_x_172) ;  /* 0xfffffffc00441947 */ /* 0x001fea000383ffff */
.L_x_169:
[----:B------:R-:W-:Y:S05]  /*7e90*/  BSYNC B1 ;  /* 0x0000000000017941 */ /* 0x000fea0003800000 */
.L_x_168:
[----:B------:R-:W-:Y:S01]  /*7ea0*/  LOP3.LUT P1, RZ, R9, 0xff, RZ, 0xc0, !PT ;  /* 0x000000ff09ff7812 */ /* 0x000fe2000782c0ff */
[C---:B------:R-:W-:Y:S01]  /*7eb0*/  IMAD.IADD R6, R10.reuse, 0x1, R3 ;  /* 0x000000010a067824 */ /* 0x040fe200078e0203 */
[----:B------:R-:W-:Y:S01]  /*7ec0*/  ULDC.64 UR4, c[0x0][0x650] ;  /* 0x0001940000047ab9 */ /* 0x000fe20000000a00 */
[----:B------:R-:W-:Y:S01]  /*7ed0*/  ISETP.GE.U32.AND P2, PT, R10, 0x5, PT ;  /* 0x000000050a00780c */ /* 0x000fe20003f46070 */
[----:B------:R-:W-:Y:S01]  /*7ee0*/  BSSY B1, `(.L_x_173) ;  /* 0x000006c000017945 */ /* 0x000fe20003800000 */
[----:B------:R-:W-:Y:S01]  /*7ef0*/  IMAD.MOV.U32 R21, RZ, RZ, -0x1 ;  /* 0xffffffffff157424 */ /* 0x000fe200078e00ff */
[----:B------:R-:W-:Y:S01]  /*7f00*/  ISETP.GT.U32.AND P0, PT, R6, 0x4, PT ;  /* 0x000000040600780c */ /* 0x000fe20003f04070 */
[----:B------:R-:W-:Y:S01]  /*7f10*/  IMAD.MOV.U32 R20, RZ, RZ, -0x1 ;  /* 0xffffffffff147424 */ /* 0x000fe200078e00ff */
[----:B------:R-:W-:Y:S02]  /*7f20*/  PRMT R9, RZ, 0x7610, R9 ;  /* 0x00007610ff097816 */ /* 0x000fe40000000009 */
[----:B------:R-:W-:-:S03]  /*7f30*/  ISETP.LT.U32.AND P0, PT, R10, 0x5, P0 ;  /* 0x000000050a00780c */ /* 0x000fc60000701070 */
[----:B------:R-:W0:Y:S01]  /*7f40*/  @P1 S2R R5, SR_CgaCtaId ;  /* 0x0000000000051919 */ /* 0x000e220000008800 */
[----:B------:R-:W-:-:S04]  /*7f50*/  @P1 MOV R4, 0x400 ;  /* 0x0000040000041802 */ /* 0x000fc80000000f00 */
[----:B0-----:R-:W-:Y:S01]  /*7f60*/  @P1 LEA R3, R5, R4, 0x18 ;  /* 0x0000000405031211 */ /* 0x001fe200078ec0ff */
[----:B------:R-:W-:-:S03]  /*7f70*/  IMAD.WIDE.U32 R4, R6, -0x33333333, RZ ;  /* 0xcccccccd06047825 */ /* 0x000fc600078e00ff */
[----:B------:R0:W-:Y:S01]  /*7f80*/  @P1 SYNCS.ARRIVE.TRANS64.A1T0 RZ, [R3+URZ+0x68], RZ ;  /* 0x000068ff03ff19a7 */ /* 0x0001e2000810003f */
[----:B------:R-:W-:Y:S02]  /*7f90*/  IADD3 R16, P1, R16, UR20, RZ ;  /* 0x0000001410107c10 */ /* 0x000fe4000ff3e0ff */
[----:B------:R-:W-:Y:S02]  /*7fa0*/  SHF.R.U32.HI R5, RZ, 0x2, R5 ;  /* 0x00000002ff057819 */ /* 0x000fe40000011605 */
[----:B------:R-:W-:Y:S02]  /*7fb0*/  IADD3.X R17, R17, UR13, RZ, P1, !PT ;  /* 0x0000000d11117c10 */ /* 0x000fe40008ffe4ff */
[----:B------:R-:W-:Y:S02]  /*7fc0*/  PRMT R4, RZ, 0x7610, R4 ;  /* 0x00007610ff047816 */ /* 0x000fe40000000004 */
[----:B0-----:R-:W-:Y:S02]  /*7fd0*/  SEL R3, RZ, 0x1, !P0 ;  /* 0x00000001ff037807 */ /* 0x001fe40004000000 */
[----:B------:R-:W-:-:S02]  /*7fe0*/  ISETP.GE.U32.AND P0, PT, R16, UR4, PT ;  /* 0x0000000410007c0c */ /* 0x000fc4000bf06070 */
[----:B------:R-:W-:Y:S01]  /*7ff0*/  LOP3.LUT R0, R0, R3, RZ, 0x3c, !PT ;  /* 0x0000000300007212 */ /* 0x000fe200078e3cff */
[----:B------:R-:W-:Y:S01]  /*8000*/  IMAD R3, R5, -0x5, R6 ;  /* 0xfffffffb05037824 */ /* 0x000fe200078e0206 */
[----:B------:R-:W-:Y:S01]  /*8010*/  ISETP.GE.U32.AND.EX P0, PT, R17, UR5, PT, P0 ;  /* 0x0000000511007c0c */ /* 0x000fe2000bf06100 */
[----:B------:R-:W-:Y:S01]  /*8020*/  IMAD.MOV.U32 R6, RZ, RZ, -0x1 ;  /* 0xffffffffff067424 */ /* 0x000fe200078e00ff */
[----:B------:R-:W-:-:S11]  /*8030*/  @P2 LOP3.LUT R0, R0, 0x1, R5, 0x78, !PT ;  /* 0x0000000100002812 */ /* 0x000fd600078e7805 */
[----:B------:R-:W-:Y:S05]  /*8040*/  @P0 BRA `(.L_x_174) ;  /* 0x0000000400540947 */ /* 0x000fea0003800000 */
[----:B------:R-:W0:Y:S01]  /*8050*/  S2R R15, SR_CTAID.X ;  /* 0x00000000000f7919 */ /* 0x000e220000002500 */
[----:B------:R-:W-:Y:S01]  /*8060*/  ULDC.64 UR4, c[0x0][0x628] ;  /* 0x00018a0000047ab9 */ /* 0x000fe20000000a00 */
[----:B------:R-:W-:Y:S01]  /*8070*/  ULDC UR7, c[0x0][0x630] ;  /* 0x00018c0000077ab9 */ /* 0x000fe20000000800 */
[----:B------:R-:W-:Y:S01]  /*8080*/  ISETP.NE.U32.AND P0, PT, RZ, UR4, PT ;  /* 0x00000004ff007c0c */ /* 0x000fe2000bf05070 */
[----:B------:R-:W1:Y:S01]  /*8090*/  S2R R20, SR_CTAID.Y ;  /* 0x0000000000147919 */ /* 0x000e620000002600 */
[----:B------:R-:W-:Y:S01]  /*80a0*/  ULDC UR8, c[0x0][0x150] ;  /* 0x0000540000087ab9 */ /* 0x000fe20000000800 */
[----:B------:R-:W-:Y:S01]  /*80b0*/  IMAD.MOV.U32 R4, RZ, RZ, R16 ;  /* 0x000000ffff047224 */ /* 0x000fe200078e0010 */
[----:B------:R-:W-:Y:S01]  /*80c0*/  ISETP.NE.AND.EX P0, PT, RZ, UR5, PT, P0 ;  /* 0x00000005ff007c0c */ /* 0x000fe2000bf05300 */
[----:B------:R-:W-:Y:S01]  /*80d0*/  IMAD.MOV.U32 R5, RZ, RZ, R17 ;  /* 0x000000ffff057224 */ /* 0x000fe200078e0011 */
[----:B0-----:R-:W-:-:S11]  /*80e0*/  I2FP.F32.U32 R22, R15 ;  /* 0x0000000f00167245 */ /* 0x001fd60000201000 */
[----:B------:R-:W-:Y:S05]  /*80f0*/  @!P0 BRA `(.L_x_175) ;  /* 0x0000000000288947 */ /* 0x000fea0003800000 */
[----:B------:R-:W-:Y:S02]  /*8100*/  ULDC UR6, c[0x0][0x634] ;  /* 0x00018d0000067ab9 */ /* 0x000fe40000000800 */
[----:B------:R-:W-:-:S05]  /*8110*/  IADD3 R5, P0, R16, UR6, RZ ;  /* 0x0000000610057c10 */ /* 0x000fca000ff1e0ff */
[----:B------:R-:W-:-:S04]  /*8120*/  IMAD.X R21, RZ, RZ, R17, P0 ;  /* 0x000000ffff157224 */ /* 0x000fc800000e0611 */
[----:B------:R-:W-:-:S04]  /*8130*/  IMAD.WIDE.U32 R6, R21, UR4, RZ ;  /* 0x0000000415067c25 */ /* 0x000fc8000f8e00ff */
[----:B------:R-:W-:-:S04]  /*8140*/  IMAD.WIDE.U32 R6, P0, R5, UR5, R6 ;  /* 0x0000000505067c25 */ /* 0x000fc8000f800006 */
[----:B------:R-:W-:-:S04]  /*8150*/  IMAD.WIDE.U32 R4, R5, UR4, RZ ;  /* 0x0000000405047c25 */ /* 0x000fc8000f8e00ff */
[----:B------:R-:W-:Y:S01]  /*8160*/  IMAD.MOV.U32 R4, RZ, RZ, R7 ;  /* 0x000000ffff047224 */ /* 0x000fe200078e0007 */
[----:B------:R-:W-:Y:S01]  /*8170*/  IADD3 RZ, P1, R5, R6, RZ ;  /* 0x0000000605ff7210 */ /* 0x000fe20007f3e0ff */
[----:B------:R-:W-:-:S04]  /*8180*/  IMAD.X R5, RZ, RZ, RZ, P0 ;  /* 0x000000ffff057224 */ /* 0x000fc800000e06ff */
[----:B------:R-:W-:-:S08]  /*8190*/  IMAD.WIDE.U32.X R4, R21, UR5, R4, P1 ;  /* 0x0000000515047c25 */ /* 0x000fd000088e0404 */
.L_x_175:
[--C-:B------:R-:W-:Y:S01]  /*81a0*/  SHF.R.U64 R14, R4, UR7, R5.reuse ;  /* 0x00000007040e7c19 */ /* 0x100fe20008001205 */
[----:B------:R-:W-:Y:S01]  /*81b0*/  FMUL R22, R22, UR8 ;  /* 0x0000000816167c20 */ /* 0x000fe20008400000 */
[----:B------:R-:W-:Y:S01]  /*81c0*/  SHF.R.U32.HI R4, RZ, UR7, R5 ;  /* 0x00000007ff047c19 */ /* 0x000fe20008011605 */
[----:B------:R-:W0:Y:S01]  /*81d0*/  LDC R6, c[0x0][0x144] ;  /* 0x00005100ff067b82 */ /* 0x000e220000000800 */
[----:B------:R-:W-:Y:S01]  /*81e0*/  IADD3 R5, P0, RZ, -R14, RZ ;  /* 0x8000000eff057210 */ /* 0x000fe20007f1e0ff */
[----:B------:R-:W-:Y:S01]  /*81f0*/  ULDC UR6, c[0x0][0x154] ;  /* 0x0000550000067ab9 */ /* 0x000fe20000000800 */
[----:B-1----:R-:W-:Y:S01]  /*8200*/  I2FP.F32.U32 R7, R20 ;  /* 0x0000001400077245 */ /* 0x002fe20000201000 */
[----:B------:R-:W1:Y:S01]  /*8210*/  F2I.U32.TRUNC.NTZ R22, R22 ;  /* 0x0000001600167305 */ /* 0x000e62000020f000 */
[----:B------:R-:W-:Y:S01]  /*8220*/  ULDC.64 UR4, c[0x0][0x620] ;  /* 0x0001880000047ab9 */ /* 0x000fe20000000a00 */
[----:B------:R-:W-:Y:S01]  /*8230*/  IMAD.X R4, RZ, RZ, ~R4, P0 ;  /* 0x000000ffff047224 */ /* 0x000fe200000e0e04 */
[----:B------:R-:W-:Y:S01]  /*8240*/  ISETP.NE.AND P2, PT, R2, 0x1, PT ;  /* 0x000000010200780c */ /* 0x000fe20003f45270 */
[----:B------:R-:W-:Y:S01]  /*8250*/  FMUL R23, R7, UR6 ;  /* 0x0000000607177c20 */ /* 0x000fe20008400000 */
[----:B------:R-:W2:Y:S01]  /*8260*/  LDC R25, c[0x0][0x148] ;  /* 0x00005200ff197b82 */ /* 0x000ea20000000800 */
[----:B------:R-:W-:Y:S01]  /*8270*/  IMAD R4, R4, UR4, RZ ;  /* 0x0000000404047c24 */ /* 0x000fe2000f8e02ff */
[----:B------:R-:W-:-:S02]  /*8280*/  ULDC.64 UR6, c[0x0][0x640] ;  /* 0x0001900000067ab9 */ /* 0x000fc40000000a00 */
[----:B------:R-:W-:Y:S01]  /*8290*/  ISETP.NE.U32.AND P0, PT, RZ, UR6, PT ;  /* 0x00000006ff007c0c */ /* 0x000fe2000bf05070 */
[----:B------:R-:W3:Y:S01]  /*82a0*/  F2I.U32.TRUNC.NTZ R23, R23 ;  /* 0x0000001700177305 */ /* 0x000ee2000020f000 */
[C---:B------:R-:W-:Y:S02]  /*82b0*/  IMAD R7, R5.reuse, UR5, R4 ;  /* 0x0000000505077c24 */ /* 0x040fe4000f8e0204 */
[----:B------:R-:W-:Y:S01]  /*82c0*/  IMAD.WIDE.U32 R4, R5, UR4, R16 ;  /* 0x0000000405047c25 */ /* 0x000fe2000f8e0010 */
[----:B------:R-:W-:Y:S01]  /*82d0*/  ULDC UR4, c[0x0][0x618] ;  /* 0x0001860000047ab9 */ /* 0x000fe20000000800 */
[----:B------:R-:W-:Y:S02]  /*82e0*/  ISETP.NE.AND.EX P0, PT, RZ, UR7, PT, P0 ;  /* 0x00000007ff007c0c */ /* 0x000fe4000bf05300 */
[----:B------:R-:W-:Y:S02]  /*82f0*/  IMAD.IADD R5, R5, 0x1, R7 ;  /* 0x0000000105057824 */ /* 0x000fe400078e0207 */
[----:B-1----:R-:W-:-:S03]  /*8300*/  IMAD.MOV R22, RZ, RZ, -R22 ;  /* 0x000000ffff167224 */ /* 0x002fc600078e0a16 */
[----:B------:R-:W-:Y:S01]  /*8310*/  SHF.R.U64 R21, R4, UR4, R5 ;  /* 0x0000000404157c19 */ /* 0x000fe20008001205 */
[----:B0-----:R-:W-:Y:S01]  /*8320*/  IMAD R15, R6, R22, R15 ;  /* 0x00000016060f7224 */ /* 0x001fe200078e020f */
[----:B------:R-:W-:Y:S01]  /*8330*/  SHF.R.U32.HI R4, RZ, UR4, R5 ;  /* 0x00000004ff047c19 */ /* 0x000fe20008011605 */
[----:B------:R-:W-:Y:S01]  /*8340*/  ULDC UR4, c[0x0][0x608] ;  /* 0x0001820000047ab9 */ /* 0x000fe20000000800 */
[----:B---3--:R-:W-:Y:S02]  /*8350*/  IMAD.MOV R6, RZ, RZ, -R23 ;  /* 0x000000ffff067224 */ /* 0x008fe400078e0a17 */
[--C-:B------:R-:W-:Y:S02]  /*8360*/  SHF.R.U64 R22, R21, UR4, R4.reuse ;  /* 0x0000000415167c19 */ /* 0x100fe40008001204 */
[----:B------:R-:W-:Y:S01]  /*8370*/  SHF.R.U32.HI R5, RZ, UR4, R4 ;  /* 0x00000004ff057c19 */ /* 0x000fe20008011604 */
[----:B------:R-:W-:Y:S01]  /*8380*/  ULDC UR4, c[0x0][0x658] ;  /* 0x0001960000047ab9 */ /* 0x000fe20000000800 */
[----:B--2---:R-:W-:-:S02]  /*8390*/  @P2 IMAD R15, R25, R6, R20 ;  /* 0x00000006190f2224 */ /* 0x004fc400078e0214 */
[--C-:B------:R-:W-:Y:S02]  /*83a0*/  SHF.R.U64 R20, R22, UR4, R5.reuse ;  /* 0x0000000416147c19 */ /* 0x100fe40008001205 */
[----:B------:R-:W-:-:S03]  /*83b0*/  SHF.R.U32.HI R23, RZ, UR4, R5 ;  /* 0x00000004ff177c19 */ /* 0x000fc60008011605 */
[----:B------:R-:W-:Y:S02]  /*83c0*/  IMAD.MOV.U32 R6, RZ, RZ, R20 ;  /* 0x000000ffff067224 */ /* 0x000fe400078e0014 */
[----:B------:R-:W-:Y:S01]  /*83d0*/  IMAD.MOV.U32 R5, RZ, RZ, R23 ;  /* 0x000000ffff057224 */ /* 0x000fe200078e0017 */
[----:B------:R-:W-:Y:S06]  /*83e0*/  @!P0 BRA `(.L_x_176) ;  /* 0x00000000002c8947 */ /* 0x000fec0003800000 */
        /* <DEDUP_REMOVED lines=9> */
[----:B------:R-:W-:-:S04]  /*8480*/  IMAD.WIDE.U32.X R4, R23, UR7, R4, P1 ;  /* 0x0000000717047c25 */ /* 0x000fc800088e0404 */
[----:B------:R-:W-:-:S07]  /*8490*/  IMAD.MOV.U32 R6, RZ, RZ, R4 ;  /* 0x000000ffff067224 */ /* 0x000fce00078e0004 */
.L_x_176:
[----:B------:R-:W-:Y:S01]  /*84a0*/  ULDC UR4, c[0x0][0x648] ;  /* 0x0001920000047ab9 */ /* 0x000fe20000000800 */
[----:B------:R-:W-:Y:S01]  /*84b0*/  LOP3.LUT R4, R22, UR17, RZ, 0xc0, !PT ;  /* 0x0000001116047c12 */ /* 0x000fe2000f8ec0ff */
[----:B------:R-:W-:Y:S01]  /*84c0*/  ULDC UR5, c[0x0][0x610] ;  /* 0x0001840000057ab9 */ /* 0x000fe20000000800 */
[----:B------:R-:W-:Y:S01]  /*84d0*/  SHF.R.U64 R5, R6, UR4, R5 ;  /* 0x0000000406057c19 */ /* 0x000fe20008001205 */
[----:B------:R-:W-:Y:S01]  /*84e0*/  ULDC UR4, c[0x0][0x638] ;  /* 0x00018e0000047ab9 */ /* 0x000fe20000000800 */
[----:B------:R-:W-:-:S03]  /*84f0*/  LOP3.LUT R21, R21, UR16, RZ, 0xc0, !PT ;  /* 0x0000001015157c12 */ /* 0x000fc6000f8ec0ff */
[----:B------:R-:W-:Y:S02]  /*8500*/  IMAD.MOV R7, RZ, RZ, -R5 ;  /* 0x000000ffff077224 */ /* 0x000fe400078e0a05 */
[----:B------:R-:W-:Y:S02]  /*8510*/  IMAD R4, R5, UR18, R4 ;  /* 0x0000001205047c24 */ /* 0x000fe4000f8e0204 */
[----:B------:R-:W-:Y:S01]  /*8520*/  IMAD R20, R7, UR4, R20 ;  /* 0x0000000407147c24 */ /* 0x000fe2000f8e0214 */
[----:B------:R-:W-:Y:S01]  /*8530*/  ULDC UR4, c[0x0][0x600] ;  /* 0x0001800000047ab9 */ /* 0x000fe20000000800 */
[----:B------:R-:W-:Y:S02]  /*8540*/  IMAD R15, R4, UR5, R15 ;  /* 0x00000005040f7c24 */ /* 0x000fe4000f8e020f */
[----:B------:R-:W-:Y:S02]  /*8550*/  IMAD R6, R20, UR4, R21 ;  /* 0x0000000414067c24 */ /* 0x000fe4000f8e0215 */
[----:B------:R-:W-:-:S03]  /*8560*/  IMAD.MOV.U32 R4, RZ, RZ, 0x1 ;  /* 0x00000001ff047424 */ /* 0x000fc600078e00ff */
[----:B------:R-:W-:Y:S02]  /*8570*/  SEL R20, R6, R15, !P2 ;  /* 0x0000000f06147207 */ /* 0x000fe40005000000 */
[----:B------:R-:W-:Y:S01]  /*8580*/  SEL R21, R15, R6, !P2 ;  /* 0x000000060f157207 */ /* 0x000fe20005000000 */
[----:B------:R-:W-:-:S07]  /*8590*/  IMAD.MOV.U32 R6, RZ, RZ, R14 ;  /* 0x000000ffff067224 */ /* 0x000fce00078e000e */
.L_x_174:
[----:B------:R-:W-:Y:S05]  /*85a0*/  BSYNC B1 ;  /* 0x0000000000017941 */ /* 0x000fea0003800000 */
.L_x_173:
[----:B------:R-:W-:-:S13]  /*85b0*/  LOP3.LUT P0, RZ, R4, 0xff, RZ, 0xc0, !PT ;  /* 0x000000ff04ff7812 */ /* 0x000fda000780c0ff */
[----:B------:R-:W-:Y:S05]  /*85c0*/  @P0 BRA `(.L_x_177) ;  /* 0xfffffff400400947 */ /* 0x000fea000383ffff */
[----:B------:R-:W-:Y:S05]  /*85d0*/  BSYNC B0 ;  /* 0x0000000000007941 */ /* 0x000fea0003800000 */
.L_x_166:
[----:B------:R-:W-:-:S03]  /*85e0*/  UMOV UR4, 0xffffffff ;  /* 0xffffffff00047882 */ /* 0x000fc60000000000 */
[----:B------:R-:W-:Y:S05]  /*85f0*/  BRA.DIV UR4, `(.L_x_178) ;  /* 0x0000000604387947 */ /* 0x000fea000b800000 */
[----:B------:R-:W-:-:S13]  /*8600*/  ELECT P6, URZ, PT ;  /* 0x00000000003f782f */ /* 0x000fda00038c0000 */
.L_x_193:
[----:B------:R-:W-:Y:S04]  /*8610*/  BSSY B0, `(.L_x_179) ;  /* 0x0000034000007945 */ /* 0x000fe80003800000 */
[----:B------:R-:W-:Y:S05]  /*8620*/  @!P6 BRA `(.L_x_180) ;  /* 0x0000000000c8e947 */ /* 0x000fea0003800000 */
[----:B------:R-:W-:-:S04]  /*8630*/  LOP3.LUT R19, R19, 0x2, RZ, 0xfc, !PT ;  /* 0x0000000213137812 */ /* 0x000fc800078efcff */
[----:B------:R-:W-:-:S13]  /*8640*/  ISETP.NE.AND P0, PT, R19, 0x3, PT ;  /* 0x000000031300780c */ /* 0x000fda0003f05270 */
[----:B------:R-:W-:Y:S05]  /*8650*/  @!P0 BRA `(.L_x_181) ;  /* 0x0000000000048947 */ /* 0x000fea0003800000 */
[----:B------:R-:W-:Y:S01]  /*8660*/  BPT.TRAP 0x1 ;  /* 0x000000040000795c */ /* 0x000fe20000300000 */
.L_x_181:
[----:B------:R-:W0:Y:S01]  /*8670*/  S2R R5, SR_CgaCtaId ;  /* 0x0000000000057919 */ /* 0x000e220000008800 */
[----:B------:R-:W-:Y:S02]  /*8680*/  MOV R2, 0x400 ;  /* 0x0000040000027802 */ /* 0x000fe40000000f00 */
[----:B------:R-:W-:Y:S02]  /*8690*/  SHF.L.U32 R4, R0, 0x1f, RZ ;  /* 0x0000001f00047819 */ /* 0x000fe400000006ff */
[----:B0-----:R-:W-:-:S05]  /*86a0*/  LEA R2, R5, R2, 0x18 ;  /* 0x0000000205027211 */ /* 0x001fca00078ec0ff */
[----:B------:R-:W-:-:S04]  /*86b0*/  VIADD R2, R2, 0x28 ;  /* 0x0000002802027836 */ /* 0x000fc80000000000 */
[C---:B------:R-:W-:Y:S02]  /*86c0*/  IMAD R7, R3.reuse, 0x8, R2 ;  /* 0x0000000803077824 */ /* 0x040fe400078e0202 */
[----:B------:R-:W-:Y:S02]  /*86d0*/  VIADD R3, R3, 0x1 ;  /* 0x0000000103037836 */ /* 0x000fe40000000000 */
[----:B------:R-:W0:Y:S03]  /*86e0*/  SYNCS.PHASECHK.TRANS64.TRYWAIT P0, [R7+URZ], R4 ;  /* 0x00000004070075a7 */ /* 0x000e26000800017f */
[----:B------:R-:W-:-:S04]  /*86f0*/  ISETP.NE.AND P1, PT, R3, 0x5, PT ;  /* 0x000000050300780c */ /* 0x000fc80003f25270 */
[----:B------:R-:W-:Y:S02]  /*8700*/  SEL R5, RZ, 0x1, P1 ;  /* 0x00000001ff057807 */ /* 0x000fe40000800000 */
[----:B------:R-:W-:Y:S02]  /*8710*/  SEL R3, R3, RZ, P1 ;  /* 0x000000ff03037207 */ /* 0x000fe40000800000 */
[----:B------:R-:W-:-:S03]  /*8720*/  LOP3.LUT R6, R0, R5, RZ, 0x3c, !PT ;  /* 0x0000000500067212 */ /* 0x000fc600078e3cff */
[----:B------:R-:W-:Y:S01]  /*8730*/  IMAD R8, R3, 0x8, R2 ;  /* 0x0000000803087824 */ /* 0x000fe200078e0202 */
[----:B------:R-:W-:Y:S01]  /*8740*/  SHF.L.U32 R5, R6, 0x1f, RZ ;  /* 0x0000001f06057819 */ /* 0x000fe200000006ff */
[----:B0-----:R-:W-:Y:S06]  /*8750*/  @!P0 BRA `(.L_x_182) ;  /* 0x0000000400008947 */ /* 0x001fec0003800000 */
.L_x_194:
[----:B------:R-:W1:Y:S01]  /*8760*/  SYNCS.PHASECHK.TRANS64.TRYWAIT P0, [R8+URZ], R5 ;  /* 0x00000005080075a7 */ /* 0x000e62000800017f */
[----:B------:R-:W-:-:S05]  /*8770*/  VIADD R0, R3, 0x1 ;  /* 0x0000000103007836 */ /* 0x000fca0000000000 */
[----:B------:R-:W-:-:S04]  /*8780*/  ISETP.NE.AND P1, PT, R0, 0x5, PT ;  /* 0x000000050000780c */ /* 0x000fc80003f25270 */
[----:B------:R-:W-:Y:S02]  /*8790*/  SEL R3, RZ, 0x1, P1 ;  /* 0x00000001ff037807 */ /* 0x000fe40000800000 */
[----:B0-----:R-:W-:Y:S02]  /*87a0*/  SEL R7, R0, RZ, P1 ;  /* 0x000000ff00077207 */ /* 0x001fe40000800000 */
[----:B------:R-:W-:-:S03]  /*87b0*/  LOP3.LUT R6, R6, R3, RZ, 0x3c, !PT ;  /* 0x0000000306067212 */ /* 0x000fc600078e3cff */
[----:B------:R-:W-:Y:S01]  /*87c0*/  IMAD R9, R7, 0x8, R2 ;  /* 0x0000000807097824 */ /* 0x000fe200078e0202 */
[----:B------:R-:W-:Y:S01]  /*87d0*/  SHF.L.U32 R4, R6, 0x1f, RZ ;  /* 0x0000001f06047819 */ /* 0x000fe200000006ff */
[----:B-1----:R-:W-:Y:S06]  /*87e0*/  @!P0 BRA `(.L_x_183) ;  /* 0x0000000000f08947 */ /* 0x002fec0003800000 */
.L_x_195:
[----:B------:R-:W1:Y:S01]  /*87f0*/  SYNCS.PHASECHK.TRANS64.TRYWAIT P0, [R9+URZ], R4 ;  /* 0x00000004090075a7 */ /* 0x000e62000800017f */
[----:B------:R-:W-:-:S05]  /*8800*/  VIADD R0, R7, 0x1 ;  /* 0x0000000107007836 */ /* 0x000fca0000000000 */
[----:B------:R-:W-:-:S04]  /*8810*/  ISETP.NE.AND P1, PT, R0, 0x5, PT ;  /* 0x000000050000780c */ /* 0x000fc80003f25270 */
[----:B------:R-:W-:Y:S02]  /*8820*/  SEL R3, RZ, 0x1, P1 ;  /* 0x00000001ff037807 */ /* 0x000fe40000800000 */
[----:B------:R-:W-:Y:S02]  /*8830*/  SEL R7, R0, RZ, P1 ;  /* 0x000000ff00077207 */ /* 0x000fe40000800000 */
[----:B------:R-:W-:-:S03]  /*8840*/  LOP3.LUT R11, R6, R3, RZ, 0x3c, !PT ;  /* 0x00000003060b7212 */ /* 0x000fc600078e3cff */
[----:B------:R-:W-:Y:S01]  /*8850*/  IMAD R6, R7, 0x8, R2 ;  /* 0x0000000807067824 */ /* 0x000fe200078e0202 */
[----:B0-----:R-:W-:Y:S01]  /*8860*/  SHF.L.U32 R5, R11, 0x1f, RZ ;  /* 0x0000001f0b057819 */ /* 0x001fe200000006ff */
[----:B-1----:R-:W-:Y:S06]  /*8870*/  @!P0 BRA `(.L_x_184) ;  /* 0x0000000000e08947 */ /* 0x002fec0003800000 */
.L_x_196:
[----:B------:R-:W1:Y:S01]  /*8880*/  SYNCS.PHASECHK.TRANS64.TRYWAIT P0, [R6+URZ], R5 ;  /* 0x00000005060075a7 */ /* 0x000e62000800017f */
[----:B------:R-:W-:-:S05]  /*8890*/  VIADD R0, R7, 0x1 ;  /* 0x0000000107007836 */ /* 0x000fca0000000000 */
[----:B------:R-:W-:-:S04]  /*88a0*/  ISETP.NE.AND P1, PT, R0, 0x5, PT ;  /* 0x000000050000780c */ /* 0x000fc80003f25270 */
[----:B0-----:R-:W-:Y:S02]  /*88b0*/  SEL R4, RZ, 0x1, P1 ;  /* 0x00000001ff047807 */ /* 0x001fe40000800000 */
[----:B------:R-:W-:Y:S02]  /*88c0*/  SEL R3, R0, RZ, P1 ;  /* 0x000000ff00037207 */ /* 0x000fe40000800000 */
[----:B------:R-:W-:Y:S01]  /*88d0*/  LOP3.LUT R0, R11, R4, RZ, 0x3c, !PT ;  /* 0x000000040b007212 */ /* 0x000fe200078e3cff */
[----:B-1----:R-:W-:Y:S06]  /*88e0*/  @!P0 BRA `(.L_x_185) ;  /* 0x0000000000d88947 */ /* 0x002fec0003800000 */
.L_x_197:
[----:B------:R-:W-:Y:S01]  /*88f0*/  IMAD R3, R3, 0x8, R2 ;  /* 0x0000000803037824 */ /* 0x000fe200078e0202 */
[----:B------:R-:W-:-:S07]  /*8900*/  SHF.L.U32 R0, R0, 0x1f, RZ ;  /* 0x0000001f00007819 */ /* 0x000fce00000006ff */
.L_x_186:
[----:B-1----:R1:W2:Y:S02]  /*8910*/  SYNCS.PHASECHK.TRANS64.TRYWAIT P0, [R3+URZ], R0 ;  /* 0x00000000030075a7 */ /* 0x0022a4000800017f */
[----:B--2---:R-:W-:Y:S05]  /*8920*/  @!P0 NANOSLEEP.SYNCS 0x989680 ;  /* 0x009896800000895d */ /* 0x004fea0003900000 */
[----:B------:R-:W2:Y:S02]  /*8930*/  @!P0 SYNCS.PHASECHK.TRANS64 P0, [R3+URZ], R0 ;  /* 0x00000000030085a7 */ /* 0x000ea4000800007f */
[----:B--2---:R-:W-:Y:S05]  /*8940*/  @!P0 BRA `(.L_x_186) ;  /* 0xfffffffc00f08947 */ /* 0x004fea000383ffff */
.L_x_180:
[----:B------:R-:W-:Y:S05]  /*8950*/  BSYNC B0 ;  /* 0x0000000000007941 */ /* 0x000fea0003800000 */
.L_x_179:
[----:B------:R-:W-:Y:S05]  /*8960*/  EXIT ;  /* 0x000000000000794d */ /* 0x000fea0003800000 */
.L_x_21:
[----:B----4-:R4:W0:Y:S02]  /*8970*/  SYNCS.PHASECHK.TRANS64.TRYWAIT P1, [R3+URZ], R0 ;  /* 0x00000000030075a7 */ /* 0x010824000802017f */
[----:B0-----:R-:W-:Y:S05]  /*8980*/  @!P1 NANOSLEEP.SYNCS 0x989680 ;  /* 0x009896800000995d */ /* 0x001fea0003900000 */
[----:B------:R-:W0:Y:S02]  /*8990*/  @!P1 SYNCS.PHASECHK.TRANS64 P1, [R3+URZ], R0 ;  /* 0x00000000030095a7 */ /* 0x000e24000802007f */
[----:B0-----:R-:W-:Y:S05]  /*89a0*/  @!P1 BRA `(.L_x_21) ;  /* 0xfffffffc00f09947 */ /* 0x001fea000383ffff */
[----:B------:R-:W-:Y:S05]  /*89b0*/  BRA `(.L_x_20) ;  /* 0xffffff8800e07947 */ /* 0x000fea000383ffff */
.L_x_26:
[----:B-1----:R1:W3:Y:S02]  /*89c0*/  SYNCS.PHASECHK.TRANS64.TRYWAIT P1, [R5+URZ], R4 ;  /* 0x00000004050075a7 */ /* 0x0022e4000802017f */
[----:B---3--:R-:W-:Y:S05]  /*89d0*/  @!P1 NANOSLEEP.SYNCS 0x989680 ;  /* 0x009896800000995d */ /* 0x008fea0003900000 */
[----:B------:R-:W3:Y:S02]  /*89e0*/  @!P1 SYNCS.PHASECHK.TRANS64 P1, [R5+URZ], R4 ;  /* 0x00000004050095a7 */ /* 0x000ee4000802007f */
[----:B---3--:R-:W-:Y:S05]  /*89f0*/  @!P1 BRA `(.L_x_26) ;  /* 0xfffffffc00f09947 */ /* 0x008fea000383ffff */
[----:B------:R-:W-:Y:S05]  /*8a00*/  BRA `(.L_x_25) ;  /* 0xffffff9000307947 */ /* 0x000fea000383ffff */
.L_x_167:
[----:B------:R-:W-:Y:S01]  /*8a10*/  BSSY B1, `(.L_x_187) ;  /* 0x0000006000017945 */ /* 0x000fe20003800000 */
[----:B------:R-:W-:-:S07]  /*8a20*/  IMAD.MOV.U32 R15, RZ, RZ, -0x1 ;  /* 0xffffffffff0f7424 */ /* 0x000fce00078e00ff */
[----:B------:R-:W-:Y:S05]  /*8a30*/  WARPSYNC.COLLECTIVE R15, `(.L_x_188) ;  /* 0x000000000f0c7348 */ /* 0x000fea0003c00000 */
[----:B------:R-:W-:Y:S02]  /*8a40*/  ELECT P6, UR62, PT ;  /* 0x00000000003e782f */ /* 0x000fe400038c0000 */
[----:B------:R-:W-:Y:S01]  /*8a50*/  MOV R14, UR62 ;  /* 0x0000003e000e7c02 */ /* 0x000fe20008000f00 */
[----:B------:R-:W-:Y:S10]  /*8a60*/  ENDCOLLECTIVE ;  /* 0x000000000000791b */ /* 0x000ff40003800000 */
.L_x_188:
[----:B------:R-:W-:Y:S05]  /*8a70*/  BSYNC B1 ;  /* 0x0000000000017941 */ /* 0x000fea0003800000 */
.L_x_187:
[----:B------:R-:W-:Y:S05]  /*8a80*/  BRA `(.L_x_189) ;  /* 0xfffffff0001c7947 */ /* 0x000fea000383ffff */
.L_x_170:
[----:B-1----:R1:W2:Y:S02]  /*8a90*/  SYNCS.PHASECHK.TRANS64.TRYWAIT P0, [R23+URZ+0x28], R14 ;  /* 0x0000280e170075a7 */ /* 0x0022a4000800017f */
[----:B--2---:R-:W-:Y:S05]  /*8aa0*/  @!P0 NANOSLEEP.SYNCS 0x989680 ;  /* 0x009896800000895d */ /* 0x004fea0003900000 */
[----:B------:R-:W2:Y:S02]  /*8ab0*/  @!P0 SYNCS.PHASECHK.TRANS64 P0, [R23+URZ+0x28], R14 ;  /* 0x0000280e170085a7 */ /* 0x000ea4000800007f */
[----:B--2---:R-:W-:Y:S05]  /*8ac0*/  @!P0 BRA `(.L_x_170) ;  /* 0xfffffffc00f08947 */ /* 0x004fea000383ffff */
[----:B------:R-:W-:Y:S05]  /*8ad0*/  BRA `(.L_x_190) ;  /* 0xfffffff000547947 */ /* 0x000fea000383ffff */
.L_x_178:
[----:B------:R-:W-:Y:S01]  /*8ae0*/  BSSY B0, `(.L_x_191) ;  /* 0x0000006000007945 */ /* 0x000fe20003800000 */
[----:B------:R-:W-:-:S07]  /*8af0*/  IMAD.MOV.U32 R15, RZ, RZ, -0x1 ;  /* 0xffffffffff0f7424 */ /* 0x000fce00078e00ff */
[----:B------:R-:W-:Y:S05]  /*8b00*/  WARPSYNC.COLLECTIVE R15, `(.L_x_192) ;  /* 0x000000000f0c7348 */ /* 0x000fea0003c00000 */
[----:B------:R-:W-:Y:S02]  /*8b10*/  ELECT P6, UR62, PT ;  /* 0x00000000003e782f */ /* 0x000fe400038c0000 */
[----:B------:R-:W-:Y:S01]  /*8b20*/  MOV R14, UR62 ;  /* 0x0000003e000e7c02 */ /* 0x000fe20008000f00 */
[----:B------:R-:W-:Y:S10]  /*8b30*/  ENDCOLLECTIVE ;  /* 0x000000000000791b */ /* 0x000ff40003800000 */
.L_x_192:
[----:B------:R-:W-:Y:S05]  /*8b40*/  BSYNC B0 ;  /* 0x0000000000007941 */ /* 0x000fea0003800000 */
.L_x_191:
[----:B------:R-:W-:Y:S05]  /*8b50*/  BRA `(.L_x_193) ;  /* 0xfffffff800ac7947 */ /* 0x000fea000383ffff */
.L_x_182:
[----:B0-----:R0:W1:Y:S02]  /*8b60*/  SYNCS.PHASECHK.TRANS64.TRYWAIT P0, [R7+URZ], R4 ;  /* 0x00000004070075a7 */ /* 0x001064000800017f */
[----:B-1----:R-:W-:Y:S05]  /*8b70*/  @!P0 NANOSLEEP.SYNCS 0x989680 ;  /* 0x009896800000895d */ /* 0x002fea0003900000 */
[----:B------:R-:W1:Y:S02]  /*8b80*/  @!P0 SYNCS.PHASECHK.TRANS64 P0, [R7+URZ], R4 ;  /* 0x00000004070085a7 */ /* 0x000e64000800007f */
[----:B-1----:R-:W-:Y:S05]  /*8b90*/  @!P0 BRA `(.L_x_182) ;  /* 0xfffffffc00f08947 */ /* 0x002fea000383ffff */
[----:B------:R-:W-:Y:S05]  /*8ba0*/  BRA `(.L_x_194) ;  /* 0xfffffff800ec7947 */ /* 0x000fea000383ffff */
.L_x_183:
[----:B0-----:R0:W1:Y:S02]  /*8bb0*/  SYNCS.PHASECHK.TRANS64.TRYWAIT P0, [R8+URZ], R5 ;  /* 0x00000005080075a7 */ /* 0x001064000800017f */
[----:B-1----:R-:W-:Y:S05]  /*8bc0*/  @!P0 NANOSLEEP.SYNCS 0x989680 ;  /* 0x009896800000895d */ /* 0x002fea0003900000 */
[----:B------:R-:W1:Y:S02]  /*8bd0*/  @!P0 SYNCS.PHASECHK.TRANS64 P0, [R8+URZ], R5 ;  /* 0x00000005080085a7 */ /* 0x000e64000800007f */
[----:B-1----:R-:W-:Y:S05]  /*8be0*/  @!P0 BRA `(.L_x_183) ;  /* 0xfffffffc00f08947 */ /* 0x002fea000383ffff */
[----:B------:R-:W-:Y:S05]  /*8bf0*/  BRA `(.L_x_195) ;  /* 0xfffffff800fc7947 */ /* 0x000fea000383ffff */
.L_x_184:
[----:B0-----:R0:W1:Y:S02]  /*8c00*/  SYNCS.PHASECHK.TRANS64.TRYWAIT P0, [R9+URZ], R4 ;  /* 0x00000004090075a7 */ /* 0x001064000800017f */
[----:B-1----:R-:W-:Y:S05]  /*8c10*/  @!P0 NANOSLEEP.SYNCS 0x989680 ;  /* 0x009896800000895d */ /* 0x002fea0003900000 */
[----:B------:R-:W1:Y:S02]  /*8c20*/  @!P0 SYNCS.PHASECHK.TRANS64 P0, [R9+URZ], R4 ;  /* 0x00000004090085a7 */ /* 0x000e64000800007f */
[----:B-1----:R-:W-:Y:S05]  /*8c30*/  @!P0 BRA `(.L_x_184) ;  /* 0xfffffffc00f08947 */ /* 0x002fea000383ffff */
[----:B------:R-:W-:Y:S05]  /*8c40*/  BRA `(.L_x_196) ;  /* 0xfffffffc000c7947 */ /* 0x000fea000383ffff */
.L_x_185:
[----:B0-----:R0:W1:Y:S02]  /*8c50*/  SYNCS.PHASECHK.TRANS64.TRYWAIT P0, [R6+URZ], R5 ;  /* 0x00000005060075a7 */ /* 0x001064000800017f */
[----:B-1----:R-:W-:Y:S05]  /*8c60*/  @!P0 NANOSLEEP.SYNCS 0x989680 ;  /* 0x009896800000895d */ /* 0x002fea0003900000 */
[----:B------:R-:W1:Y:S02]  /*8c70*/  @!P0 SYNCS.PHASECHK.TRANS64 P0, [R6+URZ], R5 ;  /* 0x00000005060085a7 */ /* 0x000e64000800007f */
[----:B-1----:R-:W-:Y:S05]  /*8c80*/  @!P0 BRA `(.L_x_185) ;  /* 0xfffffffc00f08947 */ /* 0x002fea000383ffff */
[----:B------:R-:W-:Y:S05]  /*8c90*/  BRA `(.L_x_197) ;  /* 0xfffffffc00147947 */ /* 0x000fea000383ffff */
.L_x_198:
[----:B------:R-:W-:-:S00]  /*8ca0*/  BRA `(.L_x_198) ;  /* 0xfffffffc00fc7947 */ /* 0x000fc0000383ffff */
[----:B------:R-:W-:-:S00]  /*8cb0*/  NOP ;  /* 0x0000000000007918 */ /* 0x000fc00000000000 */
        /* <DEDUP_REMOVED lines=12> */
.L_x_199:


//--------------------- .nv.global.init           --------------------------
	.section	.nv.global.init,"aw",@progbits
.nv.global.init:
	.type		$str$22,@object
	.size		$str$22,($str$23 - $str$22)
$str$22:
        /*0000*/ 	.byte	0x6b, 0x5f, 0x74, 0x69, 0x6c, 0x65, 0x5f, 0x63, 0x6f, 0x75, 0x6e, 0x74, 0x20, 0x3e, 0x3d, 0x20
        /*0010*/ 	.byte	0x31, 0x00
	.type		$str$23,@object
	.size		$str$23,(__unnamed_1 - $str$23)
$str$23:
        /*0012*/ 	.byte	0x2f, 0x74, 0x6d, 0x70, 0x2f, 0x63, 0x75, 0x74, 0x6c, 0x61, 0x73, 0x73, 0x5f, 0x73, 0x77, 0x65
        /*0022*/ 	.byte	0x65, 0x70, 0x5f, 0x73, 0x72, 0x63, 0x2f, 0x69, 0x6e, 0x63, 0x6c, 0x75, 0x64, 0x65, 0x2f, 0x63
        /*0032*/ 	.byte	0x75, 0x74, 0x6c, 0x61, 0x73, 0x73, 0x2f, 0x67, 0x65, 0x6d, 0x6d, 0x2f, 0x63, 0x6f, 0x6c, 0x6c
        /*0042*/ 	.byte	0x65, 0x63, 0x74, 0x69, 0x76, 0x65, 0x2f, 0x73, 0x6d, 0x39, 0x30, 0x5f, 0x6d, 0x6d, 0x61, 0x5f
        /*0052*/ 	.byte	0x74, 0x6d, 0x61, 0x5f, 0x67, 0x6d, 0x6d, 0x61, 0x5f, 0x73, 0x73, 0x5f, 0x77, 0x61, 0x72, 0x70
        /*0062*/ 	.byte	0x73, 0x70, 0x65, 0x63, 0x69, 0x61, 0x6c, 0x69, 0x7a, 0x65, 0x64, 0x2e, 0x68, 0x70, 0x70, 0x00
	.type		__unnamed_1,@object
	.size		__unnamed_1,(.L_0 - __unnamed_1)
__unnamed_1:
        /*0072*/ 	.byte	0x76, 0x6f, 0x69, 0x64, 0x20, 0x63, 0x75, 0x74, 0x6c, 0x61, 0x73, 0x73, 0x3a, 0x3a, 0x67, 0x65
        /* <DEDUP_REMOVED lines=177> */
        /*0b92*/ 	.byte	0x6e, 0x74, 0x69, 0x74, 0x79, 0x5d, 0x00
.L_0:


//--------------------- .nv.shared._ZN7cutlass13device_kernelINS_4gemm6kernel13GemmUniversalIN4cute5tupleIJiiiiEEENS1_10collective13CollectiveMmaINS1_34MainloopSm90TmaGmmaWarpSpecializedILi5ENS5_IJNS4_1CILi2EEENSA_ILi1EEESC_EEENS1_35KernelTmaWarpSpecializedCooperativeEEENS5_IJNSA_ILi256EEENSA_ILi64EEENSA_ILi32EEEEEENS_10tfloat32_tENS5_IJlSC_lEEESK_SL_NS4_8TiledMMAINS4_8MMA_AtomIJNS4_4SM904GMMA29MMA_64x64x8_F32TF32TF32_SS_TNILNSP_7ScaleInE1ELSR_1EEEEEENS4_6LayoutISD_NS5_IJSC_NSA_ILi0EEESV_EEEEENS5_IJNS4_10UnderscoreESY_SY_EEEEENS4_13SM90_TMA_LOADENS4_14ComposedLayoutINS4_7SwizzleILi3ELi4ELi3EEENS4_18smem_ptr_flag_bitsILi32EEENSU_INS5_IJNSA_ILi8EEESI_EEENS5_IJSI_SC_EEEEEEEvNS4_8identityENS4_23SM90_TMA_LOAD_MULTICASTES1B_vS1C_EENS_8epilogue10collective6detail29Sm90TmaWarpSpecializedAdapterINS1G_15DefaultEpilogueISK_SL_SL_NS1F_6thread17LinearCombinationISK_Li1EffLNS1K_9ScaleType4KindE0ELNS_15FloatRoundStyleE2ESK_EENS1_15EpilogueDefaultEEEEEvvEEEEvNT_6ParamsE --------------------------
	.section	.nv.shared._ZN7cutlass13device_kernelINS_4gemm6kernel13GemmUniversalIN4cute5tupleIJiiiiEEENS1_10collective13CollectiveMmaINS1_34MainloopSm90TmaGmmaWarpSpecializedILi5ENS5_IJNS4_1CILi2EEENSA_ILi1EEESC_EEENS1_35KernelTmaWarpSpecializedCooperativeEEENS5_IJNSA_ILi256EEENSA_ILi64EEENSA_ILi32EEEEEENS_10tfloat32_tENS5_IJlSC_lEEESK_SL_NS4_8TiledMMAINS4_8MMA_AtomIJNS4_4SM904GMMA29MMA_64x64x8_F32TF32TF32_SS_TNILNSP_7ScaleInE1ELSR_1EEEEEENS4_6LayoutISD_NS5_IJSC_NSA_ILi0EEESV_EEEEENS5_IJNS4_10UnderscoreESY_SY_EEEEENS4_13SM90_TMA_LOADENS4_14ComposedLayoutINS4_7SwizzleILi3ELi4ELi3EEENS4_18smem_ptr_flag_bitsILi32EEENSU_INS5_IJNSA_ILi8EEESI_EEENS5_IJSI_SC_EEEEEEEvNS4_8identityENS4_23SM90_TMA_LOAD_MULTICASTES1B_vS1C_EENS_8epilogue10collective6detail29Sm90TmaWarpSpecializedAdapterINS1G_15DefaultEpilogueISK_SL_SL_NS1F_6thread17LinearCombinationISK_Li1EffLNS1K_9ScaleType4KindE0ELNS_15FloatRoundStyleE2ESK_EENS1_15EpilogueDefaultEEEEEvvEEEEvNT_6ParamsE,"aw",@nobits
	.sectionflags	@""
	.align	16
	.zero		1024


//--------------------- .nv.shared.reserved.0     --------------------------
	.section	.nv.shared.reserved.0,"aw",@nobits
	.weak		__nv_reservedSMEM_offset_0_alias
	.size		__nv_reservedSMEM_offset_0_alias, 0, 0
	.other		__nv_reservedSMEM_offset_0_alias,@"STO_CUDA_RESERVED_SHARED STV_DEFAULT"
__nv_reservedSMEM_offset_0_alias:
	.zero		0


//--------------------- .nv.global                --------------------------
	.section	.nv.global,"aw",@nobits
.nv.global:
	.type		_ZN39_INTERNAL_52bb3953_4_k_cu_8674098f_72694cute1_E,@object
	.size		_ZN39_INTERNAL_52bb3953_4_k_cu_8674098f_72694cute1_E,(_ZN39_INTERNAL_52bb3953_4_k_cu_8674098f_72694cuda3std3__45__cpo6cbeginE - _ZN39_INTERNAL_52bb3953_4_k_cu_8674098f_72694cute1_E)
_ZN39_INTERNAL_52bb3953_4_k_cu_8674098f_72694cute1_E:
	.zero		1
	.type		_ZN39_INTERNAL_52bb3953_4_k_cu_8674098f_72694cuda3std3__45__cpo6cbeginE,@object
	.size		_ZN39_INTERNAL_52bb3953_4_k_cu_8674098f_72694cuda3std3__45__cpo6cbeginE,(_ZN39_INTERNAL_52bb3953_4_k_cu_8674098f_72694cuda3std3__48in_placeE - _ZN39_INTERNAL_52bb3953_4_k_cu_8674098f_72694cuda3std3__45__cpo6cbeginE)
_ZN39_INTERNAL_52bb3953_4_k_cu_8674098f_72694cuda3std3__45__cpo6cbeginE:
	.zero		1
	.type		_ZN39_INTERNAL_52bb3953_4_k_cu_8674098f_72694cuda3std3__48in_placeE,@object
	.size		_ZN39_INTERNAL_52bb3953_4_k_cu_8674098f_72694cuda3std3__48in_placeE,(_ZN39_INTERNAL_52bb3953_4_k_cu_8674098f_72694cuda3std6ranges3__45__cpo9iter_moveE - _ZN39_INTERNAL_52bb3953_4_k_cu_8674098f_72694cuda3std3__48in_placeE)
_ZN39_INTERNAL_52bb3953_4_k_cu_8674098f_72694cuda3std3__48in_placeE:
	.zero		1
	.type		_ZN39_INTERNAL_52bb3953_4_k_cu_8674098f_72694cuda3std6ranges3__45__cpo9iter_moveE,@object
	.size		_ZN39_INTERNAL_52bb3953_4_k_cu_8674098f_72694cuda3std6ranges3__45__cpo9iter_moveE,(_ZN39_INTERNAL_52bb3953_4_k_cu_8674098f_72694cuda3std3__45__cpo5beginE - _ZN39_INTERNAL_52bb3953_4_k_cu_8674098f_72694cuda3std6ranges3__45__cpo9iter_moveE)
_ZN39_INTERNAL_52bb3953_4_k_cu_8674098f_72694cuda3std6ranges3__45__cpo9iter_moveE:
	.zero		1
	.type		_ZN39_INTERNAL_52bb3953_4_k_cu_8674098f_72694cuda3std3__45__cpo5beginE,@object
	.size		_ZN39_INTERNAL_52bb3953_4_k_cu_8674098f_72694cuda3std3__45__cpo5beginE,(_ZN39_INTERNAL_52bb3953_4_k_cu_8674098f_72694cuda3std3__441_GLOBAL__N__52bb3953_4_k_cu_8674098f_72696ignoreE - _ZN39_INTERNAL_52bb3953_4_k_cu_8674098f_72694cuda3std3__45__cpo5beginE)
_ZN39_INTERNAL_52bb3953_4_k_cu_8674098f_72694cuda3std3__45__cpo5beginE:
	.zero		1
	.type		_ZN39_INTERNAL_52bb3953_4_k_cu_8674098f_72694cuda3std3__441_GLOBAL__N__52bb3953_4_k_cu_8674098f_72696ignoreE,@object
	.size		_ZN39_INTERNAL_52bb3953_4_k_cu_8674098f_72694cuda3std3__441_GLOBAL__N__52bb3953_4_k_cu_8674098f_72696ignoreE,(_ZN39_INTERNAL_52bb3953_4_k_cu_8674098f_72694cute7productE - _ZN39_INTERNAL_52bb3953_4_k_cu_8674098f_72694cuda3std3__441_GLOBAL__N__52bb3953_4_k_cu_8674098f_72696ignoreE)
_ZN39_INTERNAL_52bb3953_4_k_cu_8674098f_72694cuda3std3__441_GLOBAL__N__52bb3953_4_k_cu_8674098f_72696ignoreE:
	.zero		1
	.type		_ZN39_INTERNAL_52bb3953_4_k_cu_8674098f_72694cute7productE,@object
	.size		_ZN39_INTERNAL_52bb3953_4_k_cu_8674098f_72694cute7productE,(_ZN39_INTERNAL_52bb3953_4_k_cu_8674098f_72694cuda3std3__45__cpo3endE - _ZN39_INTERNAL_52bb3953_4_k_cu_8674098f_72694cute7productE)
_ZN39_INTERNAL_52bb3953_4_k_cu_8674098f_72694cute7productE:
	.zero		1
	.type		_ZN39_INTERNAL_52bb3953_4_k_cu_8674098f_72694cuda3std3__45__cpo3endE,@object
	.size		_ZN39_INTERNAL_52bb3953_4_k_cu_8674098f_72694cuda3std3__45__cpo3endE,(_ZN39_INTERNAL_52bb3953_4_k_cu_8674098f_72694cuda3std3__419piecewise_constructE - _ZN39_INTERNAL_52bb3953_4_k_cu_8674098f_72694cuda3std3__45__cpo3endE)
_ZN39_INTERNAL_52bb3953_4_k_cu_8674098f_72694cuda3std3__45__cpo3endE:
	.zero		1
	.type		_ZN39_INTERNAL_52bb3953_4_k_cu_8674098f_72694cuda3std3__419piecewise_constructE,@object
	.size		_ZN39_INTERNAL_52bb3953_4_k_cu_8674098f_72694cuda3std3__419piecewise_constructE,(_ZN39_INTERNAL_52bb3953_4_k_cu_8674098f_72694cuda3std3__45__cpo4cendE - _ZN39_INTERNAL_52bb3953_4_k_cu_8674098f_72694cuda3std3__419piecewise_constructE)
_ZN39_INTERNAL_52bb3953_4_k_cu_8674098f_72694cuda3std3__419piecewise_constructE:
	.zero		1
	.type		_ZN39_INTERNAL_52bb3953_4_k_cu_8674098f_72694cuda3std3__45__cpo4cendE,@object
	.size		_ZN39_INTERNAL_52bb3953_4_k_cu_8674098f_72694cuda3std3__45__cpo4cendE,(_ZN39_INTERNAL_52bb3953_4_k_cu_8674098f_72694cuda3std6ranges3__45__cpo4swapE - _ZN39_INTERNAL_52bb3953_4_k_cu_8674098f_72694cuda3std3__45__cpo4cendE)
_ZN39_INTERNAL_52bb3953_4_k_cu_8674098f_72694cuda3std3__45__cpo4cendE:
	.zero		1
	.type		_ZN39_INTERNAL_52bb3953_4_k_cu_8674098f_72694cuda3std6ranges3__45__cpo4swapE,@object
	.size		_ZN39_INTERNAL_52bb3953_4_k_cu_8674098f_72694cuda3std6ranges3__45__cpo4swapE,(.L_8 - _ZN39_INTERNAL_52bb3953_4_k_cu_8674098f_72694cuda3std6ranges3__45__cpo4swapE)
_ZN39_INTERNAL_52bb3953_4_k_cu_8674098f_72694cuda3std6ranges3__45__cpo4swapE:
	.zero		1
.L_8:


//--------------------- .nv.constant0._ZN7cutlass13device_kernelINS_4gemm6kernel13GemmUniversalIN4cute5tupleIJiiiiEEENS1_10collective13CollectiveMmaINS1_34MainloopSm90TmaGmmaWarpSpecializedILi5ENS5_IJNS4_1CILi2EEENSA_ILi1EEESC_EEENS1_35KernelTmaWarpSpecializedCooperativeEEENS5_IJNSA_ILi256EEENSA_ILi64EEENSA_ILi32EEEEEENS_10tfloat32_tENS5_IJlSC_lEEESK_SL_NS4_8TiledMMAINS4_8MMA_AtomIJNS4_4SM904GMMA29MMA_64x64x8_F32TF32TF32_SS_TNILNSP_7ScaleInE1ELSR_1EEEEEENS4_6LayoutISD_NS5_IJSC_NSA_ILi0EEESV_EEEEENS5_IJNS4_10UnderscoreESY_SY_EEEEENS4_13SM90_TMA_LOADENS4_14ComposedLayoutINS4_7SwizzleILi3ELi4ELi3EEENS4_18smem_ptr_flag_bitsILi32EEENSU_INS5_IJNSA_ILi8EEESI_EEENS5_IJSI_SC_EEEEEEEvNS4_8identityENS4_23SM90_TMA_LOAD_MULTICASTES1B_vS1C_EENS_8epilogue10collective6detail29Sm90TmaWarpSpecializedAdapterINS1G_15DefaultEpilogueISK_SL_SL_NS1F_6thread17LinearCombinationISK_Li1EffLNS1K_9ScaleType4KindE0ELNS_15FloatRoundStyleE2ESK_EENS1_15EpilogueDefaultEEEEEvvEEEEvNT_6ParamsE --------------------------
	.section	.nv.constant0._ZN7cutlass13device_kernelINS_4gemm6kernel13GemmUniversalIN4cute5tupleIJiiiiEEENS1_10collective13CollectiveMmaINS1_34MainloopSm90TmaGmmaWarpSpecializedILi5ENS5_IJNS4_1CILi2EEENSA_ILi1EEESC_EEENS1_35KernelTmaWarpSpecializedCooperativeEEENS5_IJNSA_ILi256EEENSA_ILi64EEENSA_ILi32EEEEEENS_10tfloat32_tENS5_IJlSC_lEEESK_SL_NS4_8TiledMMAINS4_8MMA_AtomIJNS4_4SM904GMMA29MMA_64x64x8_F32TF32TF32_SS_TNILNSP_7ScaleInE1ELSR_1EEEEEENS4_6LayoutISD_NS5_IJSC_NSA_ILi0EEESV_EEEEENS5_IJNS4_10UnderscoreESY_SY_EEEEENS4_13SM90_TMA_LOADENS4_14ComposedLayoutINS4_7SwizzleILi3ELi4ELi3EEENS4_18smem_ptr_flag_bitsILi32EEENSU_INS5_IJNSA_ILi8EEESI_EEENS5_IJSI_SC_EEEEEEEvNS4_8identityENS4_23SM90_TMA_LOAD_MULTICASTES1B_vS1C_EENS_8epilogue10collective6detail29Sm90TmaWarpSpecializedAdapterINS1G_15DefaultEpilogueISK_SL_SL_NS1F_6thread17LinearCombinationISK_Li1EffLNS1K_9ScaleType4KindE0ELNS_15FloatRoundStyleE2ESK_EENS1_15EpilogueDefaultEEEEEvvEEEEvNT_6ParamsE,"a",@progbits
	.sectionflags	@""
	.align	4
.nv.constant0._ZN7cutlass13device_kernelINS_4gemm6kernel13GemmUniversalIN4cute5tupleIJiiiiEEENS1_10collective13CollectiveMmaINS1_34MainloopSm90TmaGmmaWarpSpecializedILi5ENS5_IJNS4_1CILi2EEENSA_ILi1EEESC_EEENS1_35KernelTmaWarpSpecializedCooperativeEEENS5_IJNSA_ILi256EEENSA_ILi64EEENSA_ILi32EEEEEENS_10tfloat32_tENS5_IJlSC_lEEESK_SL_NS4_8TiledMMAINS4_8MMA_AtomIJNS4_4SM904GMMA29MMA_64x64x8_F32TF32TF32_SS_TNILNSP_7ScaleInE1ELSR_1EEEEEENS4_6LayoutISD_NS5_IJSC_NSA_ILi0EEESV_EEEEENS5_IJNS4_10UnderscoreESY_SY_EEEEENS4_13SM90_TMA_LOADENS4_14ComposedLayoutINS4_7SwizzleILi3ELi4ELi3EEENS4_18smem_ptr_flag_bitsILi32EEENSU_INS5_IJNSA_ILi8EEESI_EEENS5_IJSI_SC_EEEEEEEvNS4_8identityENS4_23SM90_TMA_LOAD_MULTICASTES1B_vS1C_EENS_8epilogue10collective6detail29Sm90TmaWarpSpecializedAdapterINS1G_15DefaultEpilogueISK_SL_SL_NS1F_6thread17LinearCombinationISK_Li1EffLNS1K_9ScaleType4KindE0ELNS_15FloatRoundStyleE2ESK_EENS1_15EpilogueDefaultEEEEEvvEEEEvNT_6ParamsE:
	.zero		1664


//--------------------- SYMBOLS --------------------------

	.type		.nv.reservedSmem.offset0,@object
	.size		.nv.reservedSmem.offset0,0x4
	.type		__assertfail,@function
